//
// Generated by NVIDIA NVVM Compiler
//
// Compiler Build ID: CL-36424714
// Cuda compilation tools, release 13.0, V13.0.88
// Based on NVVM 20.0.0
//

.version 9.0
.target sm_100
.address_size 64

.extern .func  (.param .b32 func_retval0) vprintf
(
	.param .b64 vprintf_param_0,
	.param .b64 vprintf_param_1
)
;
.extern .func  (.param .b64 func_retval0) malloc
(
	.param .b64 malloc_param_0
)
;
.func  (.param .b64 func_retval0) __internal_accurate_pow
(
	.param .b64 __internal_accurate_pow_param_0,
	.param .b64 __internal_accurate_pow_param_1
)
;
.global .align 4 .b8 precalc_xorwow_matrix[102400];
.global .align 4 .b8 precalc_xorwow_offset_matrix[102400];
.global .align 4 .b8 mrg32k3aM1[2304];
.global .align 4 .b8 mrg32k3aM2[2304];
.global .align 4 .b8 mrg32k3aM1SubSeq[2016];
.global .align 4 .b8 mrg32k3aM2SubSeq[2016];
.global .align 4 .b8 mrg32k3aM1Seq[2304];
.global .align 4 .b8 mrg32k3aM2Seq[2304];
.const .align 8 .b8 __cr_lgamma_table[72];
.global .align 4 .u32 BOUNDRY_MAX;
.global .align 4 .u32 BOUNDRY_MIN;
.global .align 4 .u32 FREQUENCY_MIN;
.global .align 4 .u32 FREQUENCY_MAX;
.global .align 8 .u64 objective_function;
// _ZZ8run_batsjP3batS0_E4best has been demoted
// _ZZ8run_batsjP3batS0_E9iteration has been demoted
// _ZZ8run_batsjP3batS0_E16loudness_average has been demoted
.global .align 1 .b8 $str[16] = {73, 84, 69, 82, 65, 84, 73, 79, 78, 83, 58, 32, 37, 100, 10};
.global .align 1 .b8 $str$1[16] = {66, 65, 84, 83, 95, 67, 79, 85, 78, 84, 58, 32, 37, 100, 10};
.global .align 1 .b8 $str$2[16] = {68, 73, 77, 69, 78, 83, 73, 79, 78, 83, 58, 32, 37, 100, 10};
.global .align 1 .b8 $str$3[15] = {70, 105, 116, 110, 101, 115, 115, 32, 69, 58, 32, 37, 69, 10};

.func  (.param .b64 func_retval0) _Z10rosenbrockPdi(
	.param .b64 _Z10rosenbrockPdi_param_0,
	.param .b32 _Z10rosenbrockPdi_param_1
)
{
	.reg .pred 	%p<37>;
	.reg .b32 	%r<41>;
	.reg .b64 	%rd<6>;
	.reg .b64 	%fd<63>;

	ld.param.u64 	%rd4, [_Z10rosenbrockPdi_param_0];
	ld.param.u32 	%r11, [_Z10rosenbrockPdi_param_1];
	setp.lt.s32 	%p2, %r11, 2;
	mov.f64 	%fd62, 0d0000000000000000;
	@%p2 bra 	$L__BB0_18;
	mov.f64 	%fd27, 0d4000000000000000;
	{
	.reg .b32 %temp; 
	mov.b64 	{%temp, %r1}, %fd27;
	}
	and.b32  	%r2, %r1, 2146435072;
	setp.eq.s32 	%p3, %r2, 1062207488;
	setp.lt.s32 	%p4, %r1, 0;
	selp.b32 	%r3, 0, 2146435072, %p4;
	and.b32  	%r12, %r1, 2147483647;
	setp.ne.s32 	%p5, %r12, 1071644672;
	and.pred  	%p1, %p3, %p5;
	or.b32  	%r4, %r3, -2147483648;
	ld.f64 	%fd57, [%rd4];
	add.s64 	%rd5, %rd4, 8;
	neg.s32 	%r40, %r11;
	mov.f64 	%fd62, 0d0000000000000000;
$L__BB0_2:
	mov.f64 	%fd2, %fd57;
	setp.lt.s32 	%p6, %r1, 0;
	setp.eq.s32 	%p7, %r2, 1062207488;
	ld.f64 	%fd57, [%rd5];
	{
	.reg .b32 %temp; 
	mov.b64 	{%temp, %r7}, %fd2;
	}
	abs.f64 	%fd5, %fd2;
	{ // callseq 0, 0
	.param .b64 param0;
	st.param.f64 	[param0], %fd5;
	.param .b64 param1;
	st.param.f64 	[param1], 0d4000000000000000;
	.param .b64 retval0;
	call.uni (retval0), 
	__internal_accurate_pow, 
	(
	param0, 
	param1
	);
	ld.param.f64 	%fd28, [retval0];
	} // callseq 0
	setp.lt.s32 	%p9, %r7, 0;
	neg.f64 	%fd30, %fd28;
	selp.f64 	%fd31, %fd30, %fd28, %p7;
	selp.f64 	%fd32, %fd31, %fd28, %p9;
	setp.eq.f64 	%p10, %fd2, 0d0000000000000000;
	selp.b32 	%r13, %r7, 0, %p7;
	or.b32  	%r14, %r13, 2146435072;
	selp.b32 	%r15, %r14, %r13, %p6;
	mov.b32 	%r16, 0;
	mov.b64 	%fd33, {%r16, %r15};
	selp.f64 	%fd59, %fd33, %fd32, %p10;
	add.f64 	%fd34, %fd2, 0d4000000000000000;
	{
	.reg .b32 %temp; 
	mov.b64 	{%temp, %r17}, %fd34;
	}
	and.b32  	%r18, %r17, 2146435072;
	setp.ne.s32 	%p11, %r18, 2146435072;
	@%p11 bra 	$L__BB0_7;
	setp.num.f64 	%p12, %fd2, %fd2;
	@%p12 bra 	$L__BB0_5;
	mov.f64 	%fd35, 0d4000000000000000;
	add.rn.f64 	%fd59, %fd2, %fd35;
	bra.uni 	$L__BB0_7;
$L__BB0_5:
	setp.neu.f64 	%p13, %fd5, 0d7FF0000000000000;
	@%p13 bra 	$L__BB0_7;
	setp.lt.s32 	%p14, %r7, 0;
	selp.b32 	%r19, %r4, %r3, %p1;
	selp.b32 	%r20, %r19, %r3, %p14;
	mov.b32 	%r21, 0;
	mov.b64 	%fd59, {%r21, %r20};
$L__BB0_7:
	setp.lt.s32 	%p15, %r1, 0;
	setp.eq.s32 	%p16, %r2, 1062207488;
	setp.eq.f64 	%p18, %fd2, 0d3FF0000000000000;
	selp.f64 	%fd36, 0d3FF0000000000000, %fd59, %p18;
	sub.f64 	%fd10, %fd57, %fd36;
	{
	.reg .b32 %temp; 
	mov.b64 	{%temp, %r8}, %fd10;
	}
	abs.f64 	%fd11, %fd10;
	{ // callseq 1, 0
	.param .b64 param0;
	st.param.f64 	[param0], %fd11;
	.param .b64 param1;
	st.param.f64 	[param1], 0d4000000000000000;
	.param .b64 retval0;
	call.uni (retval0), 
	__internal_accurate_pow, 
	(
	param0, 
	param1
	);
	ld.param.f64 	%fd37, [retval0];
	} // callseq 1
	setp.lt.s32 	%p19, %r8, 0;
	neg.f64 	%fd39, %fd37;
	selp.f64 	%fd40, %fd39, %fd37, %p16;
	selp.f64 	%fd41, %fd40, %fd37, %p19;
	setp.eq.f64 	%p20, %fd10, 0d0000000000000000;
	selp.b32 	%r22, %r8, 0, %p16;
	or.b32  	%r23, %r22, 2146435072;
	selp.b32 	%r24, %r23, %r22, %p15;
	mov.b32 	%r25, 0;
	mov.b64 	%fd42, {%r25, %r24};
	selp.f64 	%fd60, %fd42, %fd41, %p20;
	add.f64 	%fd43, %fd10, 0d4000000000000000;
	{
	.reg .b32 %temp; 
	mov.b64 	{%temp, %r26}, %fd43;
	}
	and.b32  	%r27, %r26, 2146435072;
	setp.ne.s32 	%p21, %r27, 2146435072;
	@%p21 bra 	$L__BB0_12;
	setp.num.f64 	%p22, %fd10, %fd10;
	@%p22 bra 	$L__BB0_10;
	mov.f64 	%fd44, 0d4000000000000000;
	add.rn.f64 	%fd60, %fd10, %fd44;
	bra.uni 	$L__BB0_12;
$L__BB0_10:
	setp.neu.f64 	%p23, %fd11, 0d7FF0000000000000;
	@%p23 bra 	$L__BB0_12;
	setp.lt.s32 	%p24, %r8, 0;
	selp.b32 	%r28, %r4, %r3, %p1;
	selp.b32 	%r29, %r28, %r3, %p24;
	mov.b32 	%r30, 0;
	mov.b64 	%fd60, {%r30, %r29};
$L__BB0_12:
	setp.lt.s32 	%p25, %r1, 0;
	setp.eq.s32 	%p26, %r2, 1062207488;
	setp.eq.f64 	%p28, %fd10, 0d3FF0000000000000;
	mul.f64 	%fd45, %fd60, 0d4059000000000000;
	selp.f64 	%fd46, 0d4059000000000000, %fd45, %p28;
	add.f64 	%fd16, %fd62, %fd46;
	mov.f64 	%fd47, 0d3FF0000000000000;
	sub.f64 	%fd17, %fd47, %fd2;
	{
	.reg .b32 %temp; 
	mov.b64 	{%temp, %r9}, %fd17;
	}
	abs.f64 	%fd18, %fd17;
	{ // callseq 2, 0
	.param .b64 param0;
	st.param.f64 	[param0], %fd18;
	.param .b64 param1;
	st.param.f64 	[param1], 0d4000000000000000;
	.param .b64 retval0;
	call.uni (retval0), 
	__internal_accurate_pow, 
	(
	param0, 
	param1
	);
	ld.param.f64 	%fd48, [retval0];
	} // callseq 2
	setp.lt.s32 	%p29, %r9, 0;
	neg.f64 	%fd50, %fd48;
	selp.f64 	%fd51, %fd50, %fd48, %p26;
	selp.f64 	%fd52, %fd51, %fd48, %p29;
	setp.eq.f64 	%p30, %fd17, 0d0000000000000000;
	selp.b32 	%r31, %r9, 0, %p26;
	or.b32  	%r32, %r31, 2146435072;
	selp.b32 	%r33, %r32, %r31, %p25;
	mov.b32 	%r34, 0;
	mov.b64 	%fd53, {%r34, %r33};
	selp.f64 	%fd61, %fd53, %fd52, %p30;
	add.f64 	%fd54, %fd17, 0d4000000000000000;
	{
	.reg .b32 %temp; 
	mov.b64 	{%temp, %r35}, %fd54;
	}
	and.b32  	%r36, %r35, 2146435072;
	setp.ne.s32 	%p31, %r36, 2146435072;
	@%p31 bra 	$L__BB0_17;
	setp.num.f64 	%p32, %fd17, %fd17;
	@%p32 bra 	$L__BB0_15;
	mov.f64 	%fd55, 0d4000000000000000;
	add.rn.f64 	%fd61, %fd17, %fd55;
	bra.uni 	$L__BB0_17;
$L__BB0_15:
	setp.neu.f64 	%p33, %fd18, 0d7FF0000000000000;
	@%p33 bra 	$L__BB0_17;
	setp.lt.s32 	%p34, %r9, 0;
	selp.b32 	%r37, %r4, %r3, %p1;
	selp.b32 	%r38, %r37, %r3, %p34;
	mov.b32 	%r39, 0;
	mov.b64 	%fd61, {%r39, %r38};
$L__BB0_17:
	setp.eq.f64 	%p35, %fd17, 0d3FF0000000000000;
	selp.f64 	%fd56, 0d3FF0000000000000, %fd61, %p35;
	add.f64 	%fd62, %fd16, %fd56;
	add.s64 	%rd5, %rd5, 8;
	add.s32 	%r40, %r40, 1;
	setp.ne.s32 	%p36, %r40, -1;
	@%p36 bra 	$L__BB0_2;
$L__BB0_18:
	st.param.f64 	[func_retval0], %fd62;
	ret;

}
	// .globl	_Z8run_batsjP3batS0_
.visible .entry _Z8run_batsjP3batS0_(
	.param .u32 _Z8run_batsjP3batS0__param_0,
	.param .u64 .ptr .align 1 _Z8run_batsjP3batS0__param_1,
	.param .u64 .ptr .align 1 _Z8run_batsjP3batS0__param_2
)
{
	.local .align 8 .b8 	__local_depot1[56];
	.reg .b64 	%SP;
	.reg .b64 	%SPL;
	.reg .pred 	%p<132>;
	.reg .b16 	%rs<5>;
	.reg .b32 	%r<1327>;
	.reg .b32 	%f<10>;
	.reg .b64 	%rd<115>;
	.reg .b64 	%fd<179>;
	// demoted variable
	.shared .align 8 .u64 _ZZ8run_batsjP3batS0_E4best;
	// demoted variable
	.shared .align 4 .u32 _ZZ8run_batsjP3batS0_E9iteration;
	// demoted variable
	.shared .align 8 .f64 _ZZ8run_batsjP3batS0_E16loudness_average;
	mov.u64 	%SPL, __local_depot1;
	cvta.local.u64 	%SP, %SPL;
	ld.param.u32 	%r562, [_Z8run_batsjP3batS0__param_0];
	ld.param.u64 	%rd38, [_Z8run_batsjP3batS0__param_1];
	cvta.to.global.u64 	%rd1, %rd38;
	add.u64 	%rd2, %SPL, 8;
	mov.b32 	%r563, -30;
	st.global.u32 	[BOUNDRY_MIN], %r563;
	mov.b32 	%r564, 30;
	st.global.u32 	[BOUNDRY_MAX], %r564;
	mov.u64 	%rd41, _Z10rosenbrockPdi;
	st.global.u64 	[objective_function], %rd41;
	mov.u32 	%r565, %tid.x;
	cvt.u64.u32 	%rd3, %r565;
	xor.b32  	%r566, %r562, -1429050551;
	mul.lo.s32 	%r1, %r566, 1099087573;
	add.s32 	%r567, %r1, -638133224;
	add.s32 	%r1055, %r1, 123456789;
	st.local.v2.u32 	[%rd2], {%r567, %r1055};
	xor.b32  	%r568, %r1, 362436069;
	mov.b32 	%r569, -123459836;
	st.local.v2.u32 	[%rd2+8], {%r568, %r569};
	add.s32 	%r1051, %r1, 5783321;
	mov.b32 	%r570, -589760388;
	st.local.v2.u32 	[%rd2+16], {%r570, %r1051};
	setp.eq.s32 	%p1, %r565, 0;
	@%p1 bra 	$L__BB1_115;
	mov.b32 	%r1038, 0;
	mov.u64 	%rd107, %rd3;
$L__BB1_2:
	mov.u64 	%rd4, %rd107;
	and.b64  	%rd5, %rd4, 3;
	setp.eq.s64 	%p2, %rd5, 0;
	@%p2 bra 	$L__BB1_114;
	mul.wide.u32 	%rd42, %r1038, 3200;
	mov.u64 	%rd43, precalc_xorwow_matrix;
	add.s64 	%rd6, %rd43, %rd42;
	mov.b32 	%r1051, 0;
	mov.u32 	%r1052, %r1051;
	mov.u32 	%r1053, %r1051;
	mov.u32 	%r1054, %r1051;
	mov.u32 	%r1055, %r1051;
	mov.u32 	%r1044, %r1051;
$L__BB1_4:
	mul.wide.u32 	%rd44, %r1044, 4;
	add.s64 	%rd45, %rd2, %rd44;
	ld.local.u32 	%r13, [%rd45+4];
	shl.b32 	%r14, %r1044, 5;
	mov.b32 	%r1050, 0;
$L__BB1_5:
	.pragma "nounroll";
	shr.u32 	%r574, %r13, %r1050;
	and.b32  	%r575, %r574, 1;
	setp.eq.b32 	%p3, %r575, 1;
	not.pred 	%p4, %p3;
	add.s32 	%r576, %r14, %r1050;
	mul.lo.s32 	%r577, %r576, 5;
	mul.wide.u32 	%rd46, %r577, 4;
	add.s64 	%rd7, %rd6, %rd46;
	@%p4 bra 	$L__BB1_7;
	ld.global.u32 	%r578, [%rd7];
	xor.b32  	%r1055, %r1055, %r578;
	ld.global.u32 	%r579, [%rd7+4];
	xor.b32  	%r1054, %r1054, %r579;
	ld.global.u32 	%r580, [%rd7+8];
	xor.b32  	%r1053, %r1053, %r580;
	ld.global.u32 	%r581, [%rd7+12];
	xor.b32  	%r1052, %r1052, %r581;
	ld.global.u32 	%r582, [%rd7+16];
	xor.b32  	%r1051, %r1051, %r582;
$L__BB1_7:
	and.b32  	%r584, %r574, 2;
	setp.eq.s32 	%p5, %r584, 0;
	@%p5 bra 	$L__BB1_9;
	ld.global.u32 	%r585, [%rd7+20];
	xor.b32  	%r1055, %r1055, %r585;
	ld.global.u32 	%r586, [%rd7+24];
	xor.b32  	%r1054, %r1054, %r586;
	ld.global.u32 	%r587, [%rd7+28];
	xor.b32  	%r1053, %r1053, %r587;
	ld.global.u32 	%r588, [%rd7+32];
	xor.b32  	%r1052, %r1052, %r588;
	ld.global.u32 	%r589, [%rd7+36];
	xor.b32  	%r1051, %r1051, %r589;
$L__BB1_9:
	and.b32  	%r591, %r574, 4;
	setp.eq.s32 	%p6, %r591, 0;
	@%p6 bra 	$L__BB1_11;
	ld.global.u32 	%r592, [%rd7+40];
	xor.b32  	%r1055, %r1055, %r592;
	ld.global.u32 	%r593, [%rd7+44];
	xor.b32  	%r1054, %r1054, %r593;
	ld.global.u32 	%r594, [%rd7+48];
	xor.b32  	%r1053, %r1053, %r594;
	ld.global.u32 	%r595, [%rd7+52];
	xor.b32  	%r1052, %r1052, %r595;
	ld.global.u32 	%r596, [%rd7+56];
	xor.b32  	%r1051, %r1051, %r596;
$L__BB1_11:
	and.b32  	%r598, %r574, 8;
	setp.eq.s32 	%p7, %r598, 0;
	@%p7 bra 	$L__BB1_13;
	ld.global.u32 	%r599, [%rd7+60];
	xor.b32  	%r1055, %r1055, %r599;
	ld.global.u32 	%r600, [%rd7+64];
	xor.b32  	%r1054, %r1054, %r600;
	ld.global.u32 	%r601, [%rd7+68];
	xor.b32  	%r1053, %r1053, %r601;
	ld.global.u32 	%r602, [%rd7+72];
	xor.b32  	%r1052, %r1052, %r602;
	ld.global.u32 	%r603, [%rd7+76];
	xor.b32  	%r1051, %r1051, %r603;
$L__BB1_13:
	and.b32  	%r605, %r574, 16;
	setp.eq.s32 	%p8, %r605, 0;
	@%p8 bra 	$L__BB1_15;
	ld.global.u32 	%r606, [%rd7+80];
	xor.b32  	%r1055, %r1055, %r606;
	ld.global.u32 	%r607, [%rd7+84];
	xor.b32  	%r1054, %r1054, %r607;
	ld.global.u32 	%r608, [%rd7+88];
	xor.b32  	%r1053, %r1053, %r608;
	ld.global.u32 	%r609, [%rd7+92];
	xor.b32  	%r1052, %r1052, %r609;
	ld.global.u32 	%r610, [%rd7+96];
	xor.b32  	%r1051, %r1051, %r610;
$L__BB1_15:
	and.b32  	%r612, %r574, 32;
	setp.eq.s32 	%p9, %r612, 0;
	@%p9 bra 	$L__BB1_17;
	ld.global.u32 	%r613, [%rd7+100];
	xor.b32  	%r1055, %r1055, %r613;
	ld.global.u32 	%r614, [%rd7+104];
	xor.b32  	%r1054, %r1054, %r614;
	ld.global.u32 	%r615, [%rd7+108];
	xor.b32  	%r1053, %r1053, %r615;
	ld.global.u32 	%r616, [%rd7+112];
	xor.b32  	%r1052, %r1052, %r616;
	ld.global.u32 	%r617, [%rd7+116];
	xor.b32  	%r1051, %r1051, %r617;
$L__BB1_17:
	and.b32  	%r619, %r574, 64;
	setp.eq.s32 	%p10, %r619, 0;
	@%p10 bra 	$L__BB1_19;
	ld.global.u32 	%r620, [%rd7+120];
	xor.b32  	%r1055, %r1055, %r620;
	ld.global.u32 	%r621, [%rd7+124];
	xor.b32  	%r1054, %r1054, %r621;
	ld.global.u32 	%r622, [%rd7+128];
	xor.b32  	%r1053, %r1053, %r622;
	ld.global.u32 	%r623, [%rd7+132];
	xor.b32  	%r1052, %r1052, %r623;
	ld.global.u32 	%r624, [%rd7+136];
	xor.b32  	%r1051, %r1051, %r624;
$L__BB1_19:
	and.b32  	%r626, %r574, 128;
	setp.eq.s32 	%p11, %r626, 0;
	@%p11 bra 	$L__BB1_21;
	ld.global.u32 	%r627, [%rd7+140];
	xor.b32  	%r1055, %r1055, %r627;
	ld.global.u32 	%r628, [%rd7+144];
	xor.b32  	%r1054, %r1054, %r628;
	ld.global.u32 	%r629, [%rd7+148];
	xor.b32  	%r1053, %r1053, %r629;
	ld.global.u32 	%r630, [%rd7+152];
	xor.b32  	%r1052, %r1052, %r630;
	ld.global.u32 	%r631, [%rd7+156];
	xor.b32  	%r1051, %r1051, %r631;
$L__BB1_21:
	and.b32  	%r633, %r574, 256;
	setp.eq.s32 	%p12, %r633, 0;
	@%p12 bra 	$L__BB1_23;
	ld.global.u32 	%r634, [%rd7+160];
	xor.b32  	%r1055, %r1055, %r634;
	ld.global.u32 	%r635, [%rd7+164];
	xor.b32  	%r1054, %r1054, %r635;
	ld.global.u32 	%r636, [%rd7+168];
	xor.b32  	%r1053, %r1053, %r636;
	ld.global.u32 	%r637, [%rd7+172];
	xor.b32  	%r1052, %r1052, %r637;
	ld.global.u32 	%r638, [%rd7+176];
	xor.b32  	%r1051, %r1051, %r638;
$L__BB1_23:
	and.b32  	%r640, %r574, 512;
	setp.eq.s32 	%p13, %r640, 0;
	@%p13 bra 	$L__BB1_25;
	ld.global.u32 	%r641, [%rd7+180];
	xor.b32  	%r1055, %r1055, %r641;
	ld.global.u32 	%r642, [%rd7+184];
	xor.b32  	%r1054, %r1054, %r642;
	ld.global.u32 	%r643, [%rd7+188];
	xor.b32  	%r1053, %r1053, %r643;
	ld.global.u32 	%r644, [%rd7+192];
	xor.b32  	%r1052, %r1052, %r644;
	ld.global.u32 	%r645, [%rd7+196];
	xor.b32  	%r1051, %r1051, %r645;
$L__BB1_25:
	and.b32  	%r647, %r574, 1024;
	setp.eq.s32 	%p14, %r647, 0;
	@%p14 bra 	$L__BB1_27;
	ld.global.u32 	%r648, [%rd7+200];
	xor.b32  	%r1055, %r1055, %r648;
	ld.global.u32 	%r649, [%rd7+204];
	xor.b32  	%r1054, %r1054, %r649;
	ld.global.u32 	%r650, [%rd7+208];
	xor.b32  	%r1053, %r1053, %r650;
	ld.global.u32 	%r651, [%rd7+212];
	xor.b32  	%r1052, %r1052, %r651;
	ld.global.u32 	%r652, [%rd7+216];
	xor.b32  	%r1051, %r1051, %r652;
$L__BB1_27:
	and.b32  	%r654, %r574, 2048;
	setp.eq.s32 	%p15, %r654, 0;
	@%p15 bra 	$L__BB1_29;
	ld.global.u32 	%r655, [%rd7+220];
	xor.b32  	%r1055, %r1055, %r655;
	ld.global.u32 	%r656, [%rd7+224];
	xor.b32  	%r1054, %r1054, %r656;
	ld.global.u32 	%r657, [%rd7+228];
	xor.b32  	%r1053, %r1053, %r657;
	ld.global.u32 	%r658, [%rd7+232];
	xor.b32  	%r1052, %r1052, %r658;
	ld.global.u32 	%r659, [%rd7+236];
	xor.b32  	%r1051, %r1051, %r659;
$L__BB1_29:
	and.b32  	%r661, %r574, 4096;
	setp.eq.s32 	%p16, %r661, 0;
	@%p16 bra 	$L__BB1_31;
	ld.global.u32 	%r662, [%rd7+240];
	xor.b32  	%r1055, %r1055, %r662;
	ld.global.u32 	%r663, [%rd7+244];
	xor.b32  	%r1054, %r1054, %r663;
	ld.global.u32 	%r664, [%rd7+248];
	xor.b32  	%r1053, %r1053, %r664;
	ld.global.u32 	%r665, [%rd7+252];
	xor.b32  	%r1052, %r1052, %r665;
	ld.global.u32 	%r666, [%rd7+256];
	xor.b32  	%r1051, %r1051, %r666;
$L__BB1_31:
	and.b32  	%r668, %r574, 8192;
	setp.eq.s32 	%p17, %r668, 0;
	@%p17 bra 	$L__BB1_33;
	ld.global.u32 	%r669, [%rd7+260];
	xor.b32  	%r1055, %r1055, %r669;
	ld.global.u32 	%r670, [%rd7+264];
	xor.b32  	%r1054, %r1054, %r670;
	ld.global.u32 	%r671, [%rd7+268];
	xor.b32  	%r1053, %r1053, %r671;
	ld.global.u32 	%r672, [%rd7+272];
	xor.b32  	%r1052, %r1052, %r672;
	ld.global.u32 	%r673, [%rd7+276];
	xor.b32  	%r1051, %r1051, %r673;
$L__BB1_33:
	and.b32  	%r675, %r574, 16384;
	setp.eq.s32 	%p18, %r675, 0;
	@%p18 bra 	$L__BB1_35;
	ld.global.u32 	%r676, [%rd7+280];
	xor.b32  	%r1055, %r1055, %r676;
	ld.global.u32 	%r677, [%rd7+284];
	xor.b32  	%r1054, %r1054, %r677;
	ld.global.u32 	%r678, [%rd7+288];
	xor.b32  	%r1053, %r1053, %r678;
	ld.global.u32 	%r679, [%rd7+292];
	xor.b32  	%r1052, %r1052, %r679;
	ld.global.u32 	%r680, [%rd7+296];
	xor.b32  	%r1051, %r1051, %r680;
$L__BB1_35:
	and.b32  	%r682, %r574, 32768;
	setp.eq.s32 	%p19, %r682, 0;
	@%p19 bra 	$L__BB1_37;
	ld.global.u32 	%r683, [%rd7+300];
	xor.b32  	%r1055, %r1055, %r683;
	ld.global.u32 	%r684, [%rd7+304];
	xor.b32  	%r1054, %r1054, %r684;
	ld.global.u32 	%r685, [%rd7+308];
	xor.b32  	%r1053, %r1053, %r685;
	ld.global.u32 	%r686, [%rd7+312];
	xor.b32  	%r1052, %r1052, %r686;
	ld.global.u32 	%r687, [%rd7+316];
	xor.b32  	%r1051, %r1051, %r687;
$L__BB1_37:
	add.s32 	%r1050, %r1050, 16;
	setp.ne.s32 	%p20, %r1050, 32;
	@%p20 bra 	$L__BB1_5;
	mad.lo.s32 	%r688, %r1044, -31, %r14;
	add.s32 	%r1044, %r688, 1;
	setp.ne.s32 	%p21, %r1044, 5;
	@%p21 bra 	$L__BB1_4;
	st.local.u32 	[%rd2+4], %r1055;
	st.local.v2.u32 	[%rd2+8], {%r1054, %r1053};
	st.local.v2.u32 	[%rd2+16], {%r1052, %r1051};
	setp.eq.s64 	%p22, %rd5, 1;
	@%p22 bra 	$L__BB1_114;
	mov.b32 	%r1051, 0;
	mov.u32 	%r1144, %r1051;
	mov.u32 	%r1145, %r1051;
	mov.u32 	%r1146, %r1051;
	mov.u32 	%r1055, %r1051;
	mov.u32 	%r1136, %r1051;
$L__BB1_41:
	mul.wide.u32 	%rd47, %r1136, 4;
	add.s64 	%rd48, %rd2, %rd47;
	ld.local.u32 	%r189, [%rd48+4];
	shl.b32 	%r190, %r1136, 5;
	mov.b32 	%r1142, 0;
$L__BB1_42:
	.pragma "nounroll";
	shr.u32 	%r691, %r189, %r1142;
	and.b32  	%r692, %r691, 1;
	setp.eq.b32 	%p23, %r692, 1;
	not.pred 	%p24, %p23;
	add.s32 	%r693, %r190, %r1142;
	mul.lo.s32 	%r694, %r693, 5;
	mul.wide.u32 	%rd49, %r694, 4;
	add.s64 	%rd8, %rd6, %rd49;
	@%p24 bra 	$L__BB1_44;
	ld.global.u32 	%r695, [%rd8];
	xor.b32  	%r1055, %r1055, %r695;
	ld.global.u32 	%r696, [%rd8+4];
	xor.b32  	%r1146, %r1146, %r696;
	ld.global.u32 	%r697, [%rd8+8];
	xor.b32  	%r1145, %r1145, %r697;
	ld.global.u32 	%r698, [%rd8+12];
	xor.b32  	%r1144, %r1144, %r698;
	ld.global.u32 	%r699, [%rd8+16];
	xor.b32  	%r1051, %r1051, %r699;
$L__BB1_44:
	and.b32  	%r701, %r691, 2;
	setp.eq.s32 	%p25, %r701, 0;
	@%p25 bra 	$L__BB1_46;
	ld.global.u32 	%r702, [%rd8+20];
	xor.b32  	%r1055, %r1055, %r702;
	ld.global.u32 	%r703, [%rd8+24];
	xor.b32  	%r1146, %r1146, %r703;
	ld.global.u32 	%r704, [%rd8+28];
	xor.b32  	%r1145, %r1145, %r704;
	ld.global.u32 	%r705, [%rd8+32];
	xor.b32  	%r1144, %r1144, %r705;
	ld.global.u32 	%r706, [%rd8+36];
	xor.b32  	%r1051, %r1051, %r706;
$L__BB1_46:
	and.b32  	%r708, %r691, 4;
	setp.eq.s32 	%p26, %r708, 0;
	@%p26 bra 	$L__BB1_48;
	ld.global.u32 	%r709, [%rd8+40];
	xor.b32  	%r1055, %r1055, %r709;
	ld.global.u32 	%r710, [%rd8+44];
	xor.b32  	%r1146, %r1146, %r710;
	ld.global.u32 	%r711, [%rd8+48];
	xor.b32  	%r1145, %r1145, %r711;
	ld.global.u32 	%r712, [%rd8+52];
	xor.b32  	%r1144, %r1144, %r712;
	ld.global.u32 	%r713, [%rd8+56];
	xor.b32  	%r1051, %r1051, %r713;
$L__BB1_48:
	and.b32  	%r715, %r691, 8;
	setp.eq.s32 	%p27, %r715, 0;
	@%p27 bra 	$L__BB1_50;
	ld.global.u32 	%r716, [%rd8+60];
	xor.b32  	%r1055, %r1055, %r716;
	ld.global.u32 	%r717, [%rd8+64];
	xor.b32  	%r1146, %r1146, %r717;
	ld.global.u32 	%r718, [%rd8+68];
	xor.b32  	%r1145, %r1145, %r718;
	ld.global.u32 	%r719, [%rd8+72];
	xor.b32  	%r1144, %r1144, %r719;
	ld.global.u32 	%r720, [%rd8+76];
	xor.b32  	%r1051, %r1051, %r720;
$L__BB1_50:
	and.b32  	%r722, %r691, 16;
	setp.eq.s32 	%p28, %r722, 0;
	@%p28 bra 	$L__BB1_52;
	ld.global.u32 	%r723, [%rd8+80];
	xor.b32  	%r1055, %r1055, %r723;
	ld.global.u32 	%r724, [%rd8+84];
	xor.b32  	%r1146, %r1146, %r724;
	ld.global.u32 	%r725, [%rd8+88];
	xor.b32  	%r1145, %r1145, %r725;
	ld.global.u32 	%r726, [%rd8+92];
	xor.b32  	%r1144, %r1144, %r726;
	ld.global.u32 	%r727, [%rd8+96];
	xor.b32  	%r1051, %r1051, %r727;
$L__BB1_52:
	and.b32  	%r729, %r691, 32;
	setp.eq.s32 	%p29, %r729, 0;
	@%p29 bra 	$L__BB1_54;
	ld.global.u32 	%r730, [%rd8+100];
	xor.b32  	%r1055, %r1055, %r730;
	ld.global.u32 	%r731, [%rd8+104];
	xor.b32  	%r1146, %r1146, %r731;
	ld.global.u32 	%r732, [%rd8+108];
	xor.b32  	%r1145, %r1145, %r732;
	ld.global.u32 	%r733, [%rd8+112];
	xor.b32  	%r1144, %r1144, %r733;
	ld.global.u32 	%r734, [%rd8+116];
	xor.b32  	%r1051, %r1051, %r734;
$L__BB1_54:
	and.b32  	%r736, %r691, 64;
	setp.eq.s32 	%p30, %r736, 0;
	@%p30 bra 	$L__BB1_56;
	ld.global.u32 	%r737, [%rd8+120];
	xor.b32  	%r1055, %r1055, %r737;
	ld.global.u32 	%r738, [%rd8+124];
	xor.b32  	%r1146, %r1146, %r738;
	ld.global.u32 	%r739, [%rd8+128];
	xor.b32  	%r1145, %r1145, %r739;
	ld.global.u32 	%r740, [%rd8+132];
	xor.b32  	%r1144, %r1144, %r740;
	ld.global.u32 	%r741, [%rd8+136];
	xor.b32  	%r1051, %r1051, %r741;
$L__BB1_56:
	and.b32  	%r743, %r691, 128;
	setp.eq.s32 	%p31, %r743, 0;
	@%p31 bra 	$L__BB1_58;
	ld.global.u32 	%r744, [%rd8+140];
	xor.b32  	%r1055, %r1055, %r744;
	ld.global.u32 	%r745, [%rd8+144];
	xor.b32  	%r1146, %r1146, %r745;
	ld.global.u32 	%r746, [%rd8+148];
	xor.b32  	%r1145, %r1145, %r746;
	ld.global.u32 	%r747, [%rd8+152];
	xor.b32  	%r1144, %r1144, %r747;
	ld.global.u32 	%r748, [%rd8+156];
	xor.b32  	%r1051, %r1051, %r748;
$L__BB1_58:
	and.b32  	%r750, %r691, 256;
	setp.eq.s32 	%p32, %r750, 0;
	@%p32 bra 	$L__BB1_60;
	ld.global.u32 	%r751, [%rd8+160];
	xor.b32  	%r1055, %r1055, %r751;
	ld.global.u32 	%r752, [%rd8+164];
	xor.b32  	%r1146, %r1146, %r752;
	ld.global.u32 	%r753, [%rd8+168];
	xor.b32  	%r1145, %r1145, %r753;
	ld.global.u32 	%r754, [%rd8+172];
	xor.b32  	%r1144, %r1144, %r754;
	ld.global.u32 	%r755, [%rd8+176];
	xor.b32  	%r1051, %r1051, %r755;
$L__BB1_60:
	and.b32  	%r757, %r691, 512;
	setp.eq.s32 	%p33, %r757, 0;
	@%p33 bra 	$L__BB1_62;
	ld.global.u32 	%r758, [%rd8+180];
	xor.b32  	%r1055, %r1055, %r758;
	ld.global.u32 	%r759, [%rd8+184];
	xor.b32  	%r1146, %r1146, %r759;
	ld.global.u32 	%r760, [%rd8+188];
	xor.b32  	%r1145, %r1145, %r760;
	ld.global.u32 	%r761, [%rd8+192];
	xor.b32  	%r1144, %r1144, %r761;
	ld.global.u32 	%r762, [%rd8+196];
	xor.b32  	%r1051, %r1051, %r762;
$L__BB1_62:
	and.b32  	%r764, %r691, 1024;
	setp.eq.s32 	%p34, %r764, 0;
	@%p34 bra 	$L__BB1_64;
	ld.global.u32 	%r765, [%rd8+200];
	xor.b32  	%r1055, %r1055, %r765;
	ld.global.u32 	%r766, [%rd8+204];
	xor.b32  	%r1146, %r1146, %r766;
	ld.global.u32 	%r767, [%rd8+208];
	xor.b32  	%r1145, %r1145, %r767;
	ld.global.u32 	%r768, [%rd8+212];
	xor.b32  	%r1144, %r1144, %r768;
	ld.global.u32 	%r769, [%rd8+216];
	xor.b32  	%r1051, %r1051, %r769;
$L__BB1_64:
	and.b32  	%r771, %r691, 2048;
	setp.eq.s32 	%p35, %r771, 0;
	@%p35 bra 	$L__BB1_66;
	ld.global.u32 	%r772, [%rd8+220];
	xor.b32  	%r1055, %r1055, %r772;
	ld.global.u32 	%r773, [%rd8+224];
	xor.b32  	%r1146, %r1146, %r773;
	ld.global.u32 	%r774, [%rd8+228];
	xor.b32  	%r1145, %r1145, %r774;
	ld.global.u32 	%r775, [%rd8+232];
	xor.b32  	%r1144, %r1144, %r775;
	ld.global.u32 	%r776, [%rd8+236];
	xor.b32  	%r1051, %r1051, %r776;
$L__BB1_66:
	and.b32  	%r778, %r691, 4096;
	setp.eq.s32 	%p36, %r778, 0;
	@%p36 bra 	$L__BB1_68;
	ld.global.u32 	%r779, [%rd8+240];
	xor.b32  	%r1055, %r1055, %r779;
	ld.global.u32 	%r780, [%rd8+244];
	xor.b32  	%r1146, %r1146, %r780;
	ld.global.u32 	%r781, [%rd8+248];
	xor.b32  	%r1145, %r1145, %r781;
	ld.global.u32 	%r782, [%rd8+252];
	xor.b32  	%r1144, %r1144, %r782;
	ld.global.u32 	%r783, [%rd8+256];
	xor.b32  	%r1051, %r1051, %r783;
$L__BB1_68:
	and.b32  	%r785, %r691, 8192;
	setp.eq.s32 	%p37, %r785, 0;
	@%p37 bra 	$L__BB1_70;
	ld.global.u32 	%r786, [%rd8+260];
	xor.b32  	%r1055, %r1055, %r786;
	ld.global.u32 	%r787, [%rd8+264];
	xor.b32  	%r1146, %r1146, %r787;
	ld.global.u32 	%r788, [%rd8+268];
	xor.b32  	%r1145, %r1145, %r788;
	ld.global.u32 	%r789, [%rd8+272];
	xor.b32  	%r1144, %r1144, %r789;
	ld.global.u32 	%r790, [%rd8+276];
	xor.b32  	%r1051, %r1051, %r790;
$L__BB1_70:
	and.b32  	%r792, %r691, 16384;
	setp.eq.s32 	%p38, %r792, 0;
	@%p38 bra 	$L__BB1_72;
	ld.global.u32 	%r793, [%rd8+280];
	xor.b32  	%r1055, %r1055, %r793;
	ld.global.u32 	%r794, [%rd8+284];
	xor.b32  	%r1146, %r1146, %r794;
	ld.global.u32 	%r795, [%rd8+288];
	xor.b32  	%r1145, %r1145, %r795;
	ld.global.u32 	%r796, [%rd8+292];
	xor.b32  	%r1144, %r1144, %r796;
	ld.global.u32 	%r797, [%rd8+296];
	xor.b32  	%r1051, %r1051, %r797;
$L__BB1_72:
	and.b32  	%r799, %r691, 32768;
	setp.eq.s32 	%p39, %r799, 0;
	@%p39 bra 	$L__BB1_74;
	ld.global.u32 	%r800, [%rd8+300];
	xor.b32  	%r1055, %r1055, %r800;
	ld.global.u32 	%r801, [%rd8+304];
	xor.b32  	%r1146, %r1146, %r801;
	ld.global.u32 	%r802, [%rd8+308];
	xor.b32  	%r1145, %r1145, %r802;
	ld.global.u32 	%r803, [%rd8+312];
	xor.b32  	%r1144, %r1144, %r803;
	ld.global.u32 	%r804, [%rd8+316];
	xor.b32  	%r1051, %r1051, %r804;
$L__BB1_74:
	add.s32 	%r1142, %r1142, 16;
	setp.ne.s32 	%p40, %r1142, 32;
	@%p40 bra 	$L__BB1_42;
	mad.lo.s32 	%r805, %r1136, -31, %r190;
	add.s32 	%r1136, %r805, 1;
	setp.ne.s32 	%p41, %r1136, 5;
	@%p41 bra 	$L__BB1_41;
	st.local.u32 	[%rd2+4], %r1055;
	st.local.v2.u32 	[%rd2+8], {%r1146, %r1145};
	st.local.v2.u32 	[%rd2+16], {%r1144, %r1051};
	setp.ne.s64 	%p42, %rd5, 3;
	@%p42 bra 	$L__BB1_114;
	mov.b32 	%r1051, 0;
	mov.u32 	%r1236, %r1051;
	mov.u32 	%r1237, %r1051;
	mov.u32 	%r1238, %r1051;
	mov.u32 	%r1055, %r1051;
	mov.u32 	%r1228, %r1051;
$L__BB1_78:
	mul.wide.u32 	%rd50, %r1228, 4;
	add.s64 	%rd51, %rd2, %rd50;
	ld.local.u32 	%r365, [%rd51+4];
	shl.b32 	%r366, %r1228, 5;
	mov.b32 	%r1234, 0;
$L__BB1_79:
	.pragma "nounroll";
	shr.u32 	%r808, %r365, %r1234;
	and.b32  	%r809, %r808, 1;
	setp.eq.b32 	%p43, %r809, 1;
	not.pred 	%p44, %p43;
	add.s32 	%r810, %r366, %r1234;
	mul.lo.s32 	%r811, %r810, 5;
	mul.wide.u32 	%rd52, %r811, 4;
	add.s64 	%rd9, %rd6, %rd52;
	@%p44 bra 	$L__BB1_81;
	ld.global.u32 	%r812, [%rd9];
	xor.b32  	%r1055, %r1055, %r812;
	ld.global.u32 	%r813, [%rd9+4];
	xor.b32  	%r1238, %r1238, %r813;
	ld.global.u32 	%r814, [%rd9+8];
	xor.b32  	%r1237, %r1237, %r814;
	ld.global.u32 	%r815, [%rd9+12];
	xor.b32  	%r1236, %r1236, %r815;
	ld.global.u32 	%r816, [%rd9+16];
	xor.b32  	%r1051, %r1051, %r816;
$L__BB1_81:
	and.b32  	%r818, %r808, 2;
	setp.eq.s32 	%p45, %r818, 0;
	@%p45 bra 	$L__BB1_83;
	ld.global.u32 	%r819, [%rd9+20];
	xor.b32  	%r1055, %r1055, %r819;
	ld.global.u32 	%r820, [%rd9+24];
	xor.b32  	%r1238, %r1238, %r820;
	ld.global.u32 	%r821, [%rd9+28];
	xor.b32  	%r1237, %r1237, %r821;
	ld.global.u32 	%r822, [%rd9+32];
	xor.b32  	%r1236, %r1236, %r822;
	ld.global.u32 	%r823, [%rd9+36];
	xor.b32  	%r1051, %r1051, %r823;
$L__BB1_83:
	and.b32  	%r825, %r808, 4;
	setp.eq.s32 	%p46, %r825, 0;
	@%p46 bra 	$L__BB1_85;
	ld.global.u32 	%r826, [%rd9+40];
	xor.b32  	%r1055, %r1055, %r826;
	ld.global.u32 	%r827, [%rd9+44];
	xor.b32  	%r1238, %r1238, %r827;
	ld.global.u32 	%r828, [%rd9+48];
	xor.b32  	%r1237, %r1237, %r828;
	ld.global.u32 	%r829, [%rd9+52];
	xor.b32  	%r1236, %r1236, %r829;
	ld.global.u32 	%r830, [%rd9+56];
	xor.b32  	%r1051, %r1051, %r830;
$L__BB1_85:
	and.b32  	%r832, %r808, 8;
	setp.eq.s32 	%p47, %r832, 0;
	@%p47 bra 	$L__BB1_87;
	ld.global.u32 	%r833, [%rd9+60];
	xor.b32  	%r1055, %r1055, %r833;
	ld.global.u32 	%r834, [%rd9+64];
	xor.b32  	%r1238, %r1238, %r834;
	ld.global.u32 	%r835, [%rd9+68];
	xor.b32  	%r1237, %r1237, %r835;
	ld.global.u32 	%r836, [%rd9+72];
	xor.b32  	%r1236, %r1236, %r836;
	ld.global.u32 	%r837, [%rd9+76];
	xor.b32  	%r1051, %r1051, %r837;
$L__BB1_87:
	and.b32  	%r839, %r808, 16;
	setp.eq.s32 	%p48, %r839, 0;
	@%p48 bra 	$L__BB1_89;
	ld.global.u32 	%r840, [%rd9+80];
	xor.b32  	%r1055, %r1055, %r840;
	ld.global.u32 	%r841, [%rd9+84];
	xor.b32  	%r1238, %r1238, %r841;
	ld.global.u32 	%r842, [%rd9+88];
	xor.b32  	%r1237, %r1237, %r842;
	ld.global.u32 	%r843, [%rd9+92];
	xor.b32  	%r1236, %r1236, %r843;
	ld.global.u32 	%r844, [%rd9+96];
	xor.b32  	%r1051, %r1051, %r844;
$L__BB1_89:
	and.b32  	%r846, %r808, 32;
	setp.eq.s32 	%p49, %r846, 0;
	@%p49 bra 	$L__BB1_91;
	ld.global.u32 	%r847, [%rd9+100];
	xor.b32  	%r1055, %r1055, %r847;
	ld.global.u32 	%r848, [%rd9+104];
	xor.b32  	%r1238, %r1238, %r848;
	ld.global.u32 	%r849, [%rd9+108];
	xor.b32  	%r1237, %r1237, %r849;
	ld.global.u32 	%r850, [%rd9+112];
	xor.b32  	%r1236, %r1236, %r850;
	ld.global.u32 	%r851, [%rd9+116];
	xor.b32  	%r1051, %r1051, %r851;
$L__BB1_91:
	and.b32  	%r853, %r808, 64;
	setp.eq.s32 	%p50, %r853, 0;
	@%p50 bra 	$L__BB1_93;
	ld.global.u32 	%r854, [%rd9+120];
	xor.b32  	%r1055, %r1055, %r854;
	ld.global.u32 	%r855, [%rd9+124];
	xor.b32  	%r1238, %r1238, %r855;
	ld.global.u32 	%r856, [%rd9+128];
	xor.b32  	%r1237, %r1237, %r856;
	ld.global.u32 	%r857, [%rd9+132];
	xor.b32  	%r1236, %r1236, %r857;
	ld.global.u32 	%r858, [%rd9+136];
	xor.b32  	%r1051, %r1051, %r858;
$L__BB1_93:
	and.b32  	%r860, %r808, 128;
	setp.eq.s32 	%p51, %r860, 0;
	@%p51 bra 	$L__BB1_95;
	ld.global.u32 	%r861, [%rd9+140];
	xor.b32  	%r1055, %r1055, %r861;
	ld.global.u32 	%r862, [%rd9+144];
	xor.b32  	%r1238, %r1238, %r862;
	ld.global.u32 	%r863, [%rd9+148];
	xor.b32  	%r1237, %r1237, %r863;
	ld.global.u32 	%r864, [%rd9+152];
	xor.b32  	%r1236, %r1236, %r864;
	ld.global.u32 	%r865, [%rd9+156];
	xor.b32  	%r1051, %r1051, %r865;
$L__BB1_95:
	and.b32  	%r867, %r808, 256;
	setp.eq.s32 	%p52, %r867, 0;
	@%p52 bra 	$L__BB1_97;
	ld.global.u32 	%r868, [%rd9+160];
	xor.b32  	%r1055, %r1055, %r868;
	ld.global.u32 	%r869, [%rd9+164];
	xor.b32  	%r1238, %r1238, %r869;
	ld.global.u32 	%r870, [%rd9+168];
	xor.b32  	%r1237, %r1237, %r870;
	ld.global.u32 	%r871, [%rd9+172];
	xor.b32  	%r1236, %r1236, %r871;
	ld.global.u32 	%r872, [%rd9+176];
	xor.b32  	%r1051, %r1051, %r872;
$L__BB1_97:
	and.b32  	%r874, %r808, 512;
	setp.eq.s32 	%p53, %r874, 0;
	@%p53 bra 	$L__BB1_99;
	ld.global.u32 	%r875, [%rd9+180];
	xor.b32  	%r1055, %r1055, %r875;
	ld.global.u32 	%r876, [%rd9+184];
	xor.b32  	%r1238, %r1238, %r876;
	ld.global.u32 	%r877, [%rd9+188];
	xor.b32  	%r1237, %r1237, %r877;
	ld.global.u32 	%r878, [%rd9+192];
	xor.b32  	%r1236, %r1236, %r878;
	ld.global.u32 	%r879, [%rd9+196];
	xor.b32  	%r1051, %r1051, %r879;
$L__BB1_99:
	and.b32  	%r881, %r808, 1024;
	setp.eq.s32 	%p54, %r881, 0;
	@%p54 bra 	$L__BB1_101;
	ld.global.u32 	%r882, [%rd9+200];
	xor.b32  	%r1055, %r1055, %r882;
	ld.global.u32 	%r883, [%rd9+204];
	xor.b32  	%r1238, %r1238, %r883;
	ld.global.u32 	%r884, [%rd9+208];
	xor.b32  	%r1237, %r1237, %r884;
	ld.global.u32 	%r885, [%rd9+212];
	xor.b32  	%r1236, %r1236, %r885;
	ld.global.u32 	%r886, [%rd9+216];
	xor.b32  	%r1051, %r1051, %r886;
$L__BB1_101:
	and.b32  	%r888, %r808, 2048;
	setp.eq.s32 	%p55, %r888, 0;
	@%p55 bra 	$L__BB1_103;
	ld.global.u32 	%r889, [%rd9+220];
	xor.b32  	%r1055, %r1055, %r889;
	ld.global.u32 	%r890, [%rd9+224];
	xor.b32  	%r1238, %r1238, %r890;
	ld.global.u32 	%r891, [%rd9+228];
	xor.b32  	%r1237, %r1237, %r891;
	ld.global.u32 	%r892, [%rd9+232];
	xor.b32  	%r1236, %r1236, %r892;
	ld.global.u32 	%r893, [%rd9+236];
	xor.b32  	%r1051, %r1051, %r893;
$L__BB1_103:
	and.b32  	%r895, %r808, 4096;
	setp.eq.s32 	%p56, %r895, 0;
	@%p56 bra 	$L__BB1_105;
	ld.global.u32 	%r896, [%rd9+240];
	xor.b32  	%r1055, %r1055, %r896;
	ld.global.u32 	%r897, [%rd9+244];
	xor.b32  	%r1238, %r1238, %r897;
	ld.global.u32 	%r898, [%rd9+248];
	xor.b32  	%r1237, %r1237, %r898;
	ld.global.u32 	%r899, [%rd9+252];
	xor.b32  	%r1236, %r1236, %r899;
	ld.global.u32 	%r900, [%rd9+256];
	xor.b32  	%r1051, %r1051, %r900;
$L__BB1_105:
	and.b32  	%r902, %r808, 8192;
	setp.eq.s32 	%p57, %r902, 0;
	@%p57 bra 	$L__BB1_107;
	ld.global.u32 	%r903, [%rd9+260];
	xor.b32  	%r1055, %r1055, %r903;
	ld.global.u32 	%r904, [%rd9+264];
	xor.b32  	%r1238, %r1238, %r904;
	ld.global.u32 	%r905, [%rd9+268];
	xor.b32  	%r1237, %r1237, %r905;
	ld.global.u32 	%r906, [%rd9+272];
	xor.b32  	%r1236, %r1236, %r906;
	ld.global.u32 	%r907, [%rd9+276];
	xor.b32  	%r1051, %r1051, %r907;
$L__BB1_107:
	and.b32  	%r909, %r808, 16384;
	setp.eq.s32 	%p58, %r909, 0;
	@%p58 bra 	$L__BB1_109;
	ld.global.u32 	%r910, [%rd9+280];
	xor.b32  	%r1055, %r1055, %r910;
	ld.global.u32 	%r911, [%rd9+284];
	xor.b32  	%r1238, %r1238, %r911;
	ld.global.u32 	%r912, [%rd9+288];
	xor.b32  	%r1237, %r1237, %r912;
	ld.global.u32 	%r913, [%rd9+292];
	xor.b32  	%r1236, %r1236, %r913;
	ld.global.u32 	%r914, [%rd9+296];
	xor.b32  	%r1051, %r1051, %r914;
$L__BB1_109:
	and.b32  	%r916, %r808, 32768;
	setp.eq.s32 	%p59, %r916, 0;
	@%p59 bra 	$L__BB1_111;
	ld.global.u32 	%r917, [%rd9+300];
	xor.b32  	%r1055, %r1055, %r917;
	ld.global.u32 	%r918, [%rd9+304];
	xor.b32  	%r1238, %r1238, %r918;
	ld.global.u32 	%r919, [%rd9+308];
	xor.b32  	%r1237, %r1237, %r919;
	ld.global.u32 	%r920, [%rd9+312];
	xor.b32  	%r1236, %r1236, %r920;
	ld.global.u32 	%r921, [%rd9+316];
	xor.b32  	%r1051, %r1051, %r921;
$L__BB1_111:
	add.s32 	%r1234, %r1234, 16;
	setp.ne.s32 	%p60, %r1234, 32;
	@%p60 bra 	$L__BB1_79;
	mad.lo.s32 	%r922, %r1228, -31, %r366;
	add.s32 	%r1228, %r922, 1;
	setp.ne.s32 	%p61, %r1228, 5;
	@%p61 bra 	$L__BB1_78;
	st.local.u32 	[%rd2+4], %r1055;
	st.local.v2.u32 	[%rd2+8], {%r1238, %r1237};
	st.local.v2.u32 	[%rd2+16], {%r1236, %r1051};
$L__BB1_114:
	shr.u64 	%rd107, %rd4, 2;
	add.s32 	%r1038, %r1038, 1;
	setp.gt.u64 	%p62, %rd4, 3;
	@%p62 bra 	$L__BB1_2;
$L__BB1_115:
	mov.b32 	%r1319, 0;
	st.local.v2.u32 	[%rd2+24], {%r1319, %r1319};
	st.local.u32 	[%rd2+32], %r1319;
	mov.b64 	%rd53, 0;
	st.local.u64 	[%rd2+40], %rd53;
	{ // callseq 3, 0
	.param .b64 param0;
	st.param.b64 	[param0], 1632;
	.param .b64 retval0;
	call.uni (retval0), 
	malloc, 
	(
	param0
	);
	ld.param.b64 	%rd54, [retval0];
	} // callseq 3
	st.shared.u64 	[_ZZ8run_batsjP3batS0_E4best], %rd54;
	mov.b64 	%rd56, 4607182418800017408;
	st.shared.u64 	[_ZZ8run_batsjP3batS0_E16loudness_average], %rd56;
	mad.lo.s64 	%rd11, %rd3, 1632, %rd1;
	st.global.u64 	[%rd11], %rd53;
	st.global.u64 	[%rd11+24], %rd53;
	st.global.u64 	[%rd11+8], %rd56;
	ld.global.u32 	%r924, [BOUNDRY_MIN];
	cvt.rn.f64.s32 	%fd32, %r924;
	ld.global.u32 	%r925, [BOUNDRY_MAX];
	cvt.rn.f64.s32 	%fd33, %r925;
	shr.u32 	%r926, %r1055, 2;
	xor.b32  	%r927, %r926, %r1055;
	shl.b32 	%r928, %r1051, 4;
	shl.b32 	%r929, %r927, 1;
	xor.b32  	%r930, %r928, %r929;
	xor.b32  	%r931, %r930, %r1051;
	xor.b32  	%r932, %r931, %r927;
	add.s32 	%r933, %r1, %r932;
	add.s32 	%r934, %r933, -637770787;
	cvt.rn.f32.u32 	%f3, %r934;
	fma.rn.f32 	%f1, %f3, 0f2F800000, 0f2F000000;
	sub.f64 	%fd34, %fd33, %fd32;
	cvt.f64.f32 	%fd1, %f1;
	mul.f64 	%fd35, %fd34, %fd1;
	cvt.rn.f32.f64 	%f4, %fd35;
	cvt.f64.f32 	%fd36, %f4;
	add.f64 	%fd37, %fd32, %fd36;
	cvt.rn.f32.f64 	%f5, %fd37;
	cvt.f64.f32 	%fd2, %f5;
	add.s64 	%rd108, %rd11, 856;
$L__BB1_116:
	mov.b64 	%rd57, 0;
	st.global.u64 	[%rd108+-24], %rd57;
	st.global.f64 	[%rd108+-824], %fd2;
	st.global.u64 	[%rd108+-16], %rd57;
	st.global.f64 	[%rd108+-816], %fd2;
	st.global.u64 	[%rd108+-8], %rd57;
	st.global.f64 	[%rd108+-808], %fd2;
	st.global.u64 	[%rd108], %rd57;
	st.global.f64 	[%rd108+-800], %fd2;
	add.s32 	%r1319, %r1319, 4;
	add.s64 	%rd108, %rd108, 32;
	setp.ne.s32 	%p63, %r1319, 100;
	@%p63 bra 	$L__BB1_116;
	ld.global.u64 	%rd58, [objective_function];
	mad.lo.s64 	%rd59, %rd3, 1632, %rd38;
	add.s64 	%rd15, %rd59, 32;
	{ // callseq 4, 0
	.param .b64 param0;
	st.param.b64 	[param0], %rd15;
	.param .b32 param1;
	st.param.b32 	[param1], 100;
	.param .b64 retval0;
	prototype_4 : .callprototype (.param .b64 _) _ (.param .b64 _, .param .b32 _);
	call (retval0), 
	%rd58, 
	(
	param0, 
	param1
	)
	, prototype_4;
	ld.param.f64 	%fd38, [retval0];
	} // callseq 4
	st.global.f64 	[%rd11+16], %fd38;
	bar.sync 	0;
	ld.shared.u64 	%rd16, [_ZZ8run_batsjP3batS0_E4best];
	ld.global.f64 	%fd175, [%rd1+16];
	mov.b32 	%r1320, 0;
	mov.u32 	%r1321, %r1320;
$L__BB1_118:
	mul.wide.u32 	%rd60, %r1320, 1632;
	add.s64 	%rd61, %rd1, %rd60;
	ld.global.f64 	%fd40, [%rd61+16];
	setp.lt.f64 	%p64, %fd40, %fd175;
	selp.f64 	%fd41, %fd40, %fd175, %p64;
	selp.b32 	%r936, %r1320, %r1321, %p64;
	add.s32 	%r937, %r1320, 1;
	ld.global.f64 	%fd42, [%rd61+1648];
	setp.lt.f64 	%p65, %fd42, %fd41;
	selp.f64 	%fd43, %fd42, %fd41, %p65;
	selp.b32 	%r938, %r937, %r936, %p65;
	add.s32 	%r939, %r1320, 2;
	ld.global.f64 	%fd44, [%rd61+3280];
	setp.lt.f64 	%p66, %fd44, %fd43;
	selp.f64 	%fd45, %fd44, %fd43, %p66;
	selp.b32 	%r940, %r939, %r938, %p66;
	add.s32 	%r941, %r1320, 3;
	ld.global.f64 	%fd46, [%rd61+4912];
	setp.lt.f64 	%p67, %fd46, %fd45;
	selp.f64 	%fd47, %fd46, %fd45, %p67;
	selp.b32 	%r942, %r941, %r940, %p67;
	add.s32 	%r943, %r1320, 4;
	ld.global.f64 	%fd48, [%rd61+6544];
	setp.lt.f64 	%p68, %fd48, %fd47;
	selp.f64 	%fd49, %fd48, %fd47, %p68;
	selp.b32 	%r944, %r943, %r942, %p68;
	add.s32 	%r945, %r1320, 5;
	ld.global.f64 	%fd50, [%rd61+8176];
	setp.lt.f64 	%p69, %fd50, %fd49;
	selp.f64 	%fd51, %fd50, %fd49, %p69;
	selp.b32 	%r946, %r945, %r944, %p69;
	add.s32 	%r947, %r1320, 6;
	ld.global.f64 	%fd52, [%rd61+9808];
	setp.lt.f64 	%p70, %fd52, %fd51;
	selp.f64 	%fd53, %fd52, %fd51, %p70;
	selp.b32 	%r948, %r947, %r946, %p70;
	add.s32 	%r949, %r1320, 7;
	ld.global.f64 	%fd54, [%rd61+11440];
	setp.lt.f64 	%p71, %fd54, %fd53;
	selp.f64 	%fd55, %fd54, %fd53, %p71;
	selp.b32 	%r950, %r949, %r948, %p71;
	add.s32 	%r951, %r1320, 8;
	ld.global.f64 	%fd56, [%rd61+13072];
	setp.lt.f64 	%p72, %fd56, %fd55;
	selp.f64 	%fd57, %fd56, %fd55, %p72;
	selp.b32 	%r952, %r951, %r950, %p72;
	add.s32 	%r953, %r1320, 9;
	ld.global.f64 	%fd58, [%rd61+14704];
	setp.lt.f64 	%p73, %fd58, %fd57;
	selp.f64 	%fd59, %fd58, %fd57, %p73;
	selp.b32 	%r954, %r953, %r952, %p73;
	add.s32 	%r955, %r1320, 10;
	ld.global.f64 	%fd60, [%rd61+16336];
	setp.lt.f64 	%p74, %fd60, %fd59;
	selp.f64 	%fd61, %fd60, %fd59, %p74;
	selp.b32 	%r956, %r955, %r954, %p74;
	add.s32 	%r957, %r1320, 11;
	ld.global.f64 	%fd62, [%rd61+17968];
	setp.lt.f64 	%p75, %fd62, %fd61;
	selp.f64 	%fd63, %fd62, %fd61, %p75;
	selp.b32 	%r958, %r957, %r956, %p75;
	add.s32 	%r959, %r1320, 12;
	ld.global.f64 	%fd64, [%rd61+19600];
	setp.lt.f64 	%p76, %fd64, %fd63;
	selp.f64 	%fd65, %fd64, %fd63, %p76;
	selp.b32 	%r960, %r959, %r958, %p76;
	add.s32 	%r961, %r1320, 13;
	ld.global.f64 	%fd66, [%rd61+21232];
	setp.lt.f64 	%p77, %fd66, %fd65;
	selp.f64 	%fd67, %fd66, %fd65, %p77;
	selp.b32 	%r962, %r961, %r960, %p77;
	add.s32 	%r963, %r1320, 14;
	ld.global.f64 	%fd68, [%rd61+22864];
	setp.lt.f64 	%p78, %fd68, %fd67;
	selp.f64 	%fd69, %fd68, %fd67, %p78;
	selp.b32 	%r964, %r963, %r962, %p78;
	add.s32 	%r965, %r1320, 15;
	ld.global.f64 	%fd70, [%rd61+24496];
	setp.lt.f64 	%p79, %fd70, %fd69;
	selp.f64 	%fd175, %fd70, %fd69, %p79;
	selp.b32 	%r1321, %r965, %r964, %p79;
	add.s32 	%r1320, %r1320, 16;
	setp.ne.s32 	%p80, %r1320, 256;
	@%p80 bra 	$L__BB1_118;
	mul.wide.u32 	%rd63, %r1321, 1632;
	add.s64 	%rd17, %rd1, %rd63;
	mov.b64 	%rd109, 0;
$L__BB1_120:
	add.s64 	%rd64, %rd17, %rd109;
	ld.global.u8 	%rs1, [%rd64];
	add.s64 	%rd65, %rd16, %rd109;
	st.u8 	[%rd65], %rs1;
	add.s64 	%rd19, %rd109, 1;
	setp.lt.u64 	%p81, %rd109, 1631;
	mov.u64 	%rd109, %rd19;
	@%p81 bra 	$L__BB1_120;
	ld.param.u64 	%rd105, [_Z8run_batsjP3batS0__param_2];
	mov.b32 	%r966, 0;
	st.shared.u32 	[_ZZ8run_batsjP3batS0_E9iteration], %r966;
	cvta.to.global.u64 	%rd66, %rd105;
	mad.lo.s64 	%rd20, %rd3, 1632, %rd66;
	fma.rn.f32 	%f6, %f1, 0f40000000, 0fBF800000;
	cvt.f64.f32 	%fd6, %f6;
	fma.rn.f32 	%f7, %f1, 0f42C80000, 0f00000000;
	cvt.rzi.f32.f32 	%f8, %f7;
	cvt.rzi.s32.f32 	%r546, %f8;
	mov.f64 	%fd71, 0d3FE0000000000000;
	{
	.reg .b32 %temp; 
	mov.b64 	{%temp, %r547}, %fd71;
	}
	add.s64 	%rd21, %rd11, 856;
$L__BB1_122:
	ld.global.u32 	%r968, [FREQUENCY_MIN];
	cvt.rn.f64.s32 	%fd72, %r968;
	ld.global.u32 	%r969, [FREQUENCY_MAX];
	sub.s32 	%r970, %r969, %r968;
	cvt.rn.f64.s32 	%fd73, %r970;
	fma.rn.f64 	%fd7, %fd73, %fd1, %fd72;
	st.global.f64 	[%rd11+24], %fd7;
	ld.shared.u64 	%rd22, [_ZZ8run_batsjP3batS0_E4best];
	ld.global.u32 	%r971, [BOUNDRY_MAX];
	cvt.rn.f64.s32 	%fd8, %r971;
	ld.global.u32 	%r972, [BOUNDRY_MIN];
	cvt.rn.f64.s32 	%fd9, %r972;
	add.s64 	%rd110, %rd22, 56;
	mov.b32 	%r1322, 0;
	mov.u64 	%rd111, %rd21;
$L__BB1_123:
	ld.global.f64 	%fd74, [%rd111+-824];
	ld.f64 	%fd75, [%rd110+-24];
	sub.f64 	%fd76, %fd74, %fd75;
	ld.global.f64 	%fd77, [%rd111+-24];
	fma.rn.f64 	%fd10, %fd76, %fd7, %fd77;
	st.global.f64 	[%rd111+-24], %fd10;
	setp.leu.f64 	%p82, %fd10, %fd8;
	@%p82 bra 	$L__BB1_125;
	st.global.f64 	[%rd111+-24], %fd8;
	bra.uni 	$L__BB1_127;
$L__BB1_125:
	setp.geu.f64 	%p83, %fd10, %fd9;
	@%p83 bra 	$L__BB1_127;
	st.global.f64 	[%rd111+-24], %fd9;
$L__BB1_127:
	ld.global.f64 	%fd78, [%rd111+-816];
	ld.f64 	%fd79, [%rd110+-16];
	sub.f64 	%fd80, %fd78, %fd79;
	ld.global.f64 	%fd81, [%rd111+-16];
	fma.rn.f64 	%fd11, %fd80, %fd7, %fd81;
	st.global.f64 	[%rd111+-16], %fd11;
	setp.gt.f64 	%p84, %fd11, %fd8;
	@%p84 bra 	$L__BB1_130;
	setp.geu.f64 	%p85, %fd11, %fd9;
	@%p85 bra 	$L__BB1_131;
	st.global.f64 	[%rd111+-16], %fd9;
	bra.uni 	$L__BB1_131;
$L__BB1_130:
	st.global.f64 	[%rd111+-16], %fd8;
$L__BB1_131:
	ld.global.f64 	%fd82, [%rd111+-808];
	ld.f64 	%fd83, [%rd110+-8];
	sub.f64 	%fd84, %fd82, %fd83;
	ld.global.f64 	%fd85, [%rd111+-8];
	fma.rn.f64 	%fd12, %fd84, %fd7, %fd85;
	st.global.f64 	[%rd111+-8], %fd12;
	setp.gt.f64 	%p86, %fd12, %fd8;
	@%p86 bra 	$L__BB1_134;
	setp.geu.f64 	%p87, %fd12, %fd9;
	@%p87 bra 	$L__BB1_135;
	st.global.f64 	[%rd111+-8], %fd9;
	bra.uni 	$L__BB1_135;
$L__BB1_134:
	st.global.f64 	[%rd111+-8], %fd8;
$L__BB1_135:
	ld.global.f64 	%fd86, [%rd111+-800];
	ld.f64 	%fd87, [%rd110];
	sub.f64 	%fd88, %fd86, %fd87;
	ld.global.f64 	%fd89, [%rd111];
	fma.rn.f64 	%fd13, %fd88, %fd7, %fd89;
	st.global.f64 	[%rd111], %fd13;
	setp.gt.f64 	%p88, %fd13, %fd8;
	@%p88 bra 	$L__BB1_138;
	setp.geu.f64 	%p89, %fd13, %fd9;
	@%p89 bra 	$L__BB1_139;
	st.global.f64 	[%rd111], %fd9;
	bra.uni 	$L__BB1_139;
$L__BB1_138:
	st.global.f64 	[%rd111], %fd8;
$L__BB1_139:
	add.s32 	%r1322, %r1322, 4;
	add.s64 	%rd111, %rd111, 32;
	add.s64 	%rd110, %rd110, 32;
	setp.ne.s32 	%p90, %r1322, 100;
	@%p90 bra 	$L__BB1_123;
	mov.b64 	%rd112, 0;
$L__BB1_141:
	add.s64 	%rd69, %rd11, %rd112;
	ld.global.u8 	%rs2, [%rd69];
	add.s64 	%rd70, %rd20, %rd112;
	st.global.u8 	[%rd70], %rs2;
	add.s64 	%rd29, %rd112, 1;
	setp.lt.u64 	%p91, %rd112, 1631;
	mov.u64 	%rd112, %rd29;
	@%p91 bra 	$L__BB1_141;
	mov.b32 	%r1323, 0;
$L__BB1_143:
	mul.wide.u32 	%rd71, %r1323, 8;
	add.s64 	%rd72, %rd20, %rd71;
	add.s64 	%rd30, %rd72, 832;
	ld.global.f64 	%fd90, [%rd72+832];
	ld.global.f64 	%fd91, [%rd72+32];
	add.f64 	%fd14, %fd90, %fd91;
	st.global.f64 	[%rd72+32], %fd14;
	setp.leu.f64 	%p92, %fd14, %fd8;
	@%p92 bra 	$L__BB1_145;
	st.global.f64 	[%rd30+-800], %fd8;
	bra.uni 	$L__BB1_147;
$L__BB1_145:
	setp.geu.f64 	%p93, %fd14, %fd9;
	@%p93 bra 	$L__BB1_147;
	st.global.f64 	[%rd30+-800], %fd9;
$L__BB1_147:
	ld.global.f64 	%fd92, [%rd30+8];
	ld.global.f64 	%fd93, [%rd30+-792];
	add.f64 	%fd15, %fd92, %fd93;
	st.global.f64 	[%rd30+-792], %fd15;
	setp.gt.f64 	%p94, %fd15, %fd8;
	@%p94 bra 	$L__BB1_150;
	setp.geu.f64 	%p95, %fd15, %fd9;
	@%p95 bra 	$L__BB1_151;
	st.global.f64 	[%rd30+-792], %fd9;
	bra.uni 	$L__BB1_151;
$L__BB1_150:
	st.global.f64 	[%rd30+-792], %fd8;
$L__BB1_151:
	ld.global.f64 	%fd94, [%rd30+16];
	ld.global.f64 	%fd95, [%rd30+-784];
	add.f64 	%fd16, %fd94, %fd95;
	st.global.f64 	[%rd30+-784], %fd16;
	setp.gt.f64 	%p96, %fd16, %fd8;
	@%p96 bra 	$L__BB1_154;
	setp.geu.f64 	%p97, %fd16, %fd9;
	@%p97 bra 	$L__BB1_155;
	st.global.f64 	[%rd30+-784], %fd9;
	bra.uni 	$L__BB1_155;
$L__BB1_154:
	st.global.f64 	[%rd30+-784], %fd8;
$L__BB1_155:
	ld.global.f64 	%fd96, [%rd30+24];
	ld.global.f64 	%fd97, [%rd30+-776];
	add.f64 	%fd17, %fd96, %fd97;
	st.global.f64 	[%rd30+-776], %fd17;
	setp.gt.f64 	%p98, %fd17, %fd8;
	@%p98 bra 	$L__BB1_158;
	setp.geu.f64 	%p99, %fd17, %fd9;
	@%p99 bra 	$L__BB1_159;
	st.global.f64 	[%rd30+-776], %fd9;
	bra.uni 	$L__BB1_159;
$L__BB1_158:
	st.global.f64 	[%rd30+-776], %fd8;
$L__BB1_159:
	add.s32 	%r1323, %r1323, 4;
	setp.ne.s32 	%p100, %r1323, 100;
	@%p100 bra 	$L__BB1_143;
	add.s64 	%rd31, %rd20, 32;
	ld.global.f64 	%fd98, [%rd20];
	setp.leu.f64 	%p101, %fd98, %fd1;
	@%p101 bra 	$L__BB1_163;
	ld.shared.f64 	%fd99, [_ZZ8run_batsjP3batS0_E16loudness_average];
	mul.f64 	%fd18, %fd99, %fd6;
	mov.b32 	%r1324, 0;
$L__BB1_162:
	mul.wide.u32 	%rd73, %r1324, 8;
	add.s64 	%rd74, %rd22, %rd73;
	ld.f64 	%fd100, [%rd74+32];
	add.f64 	%fd101, %fd100, %fd18;
	add.s64 	%rd75, %rd31, %rd73;
	st.global.f64 	[%rd75], %fd101;
	ld.f64 	%fd102, [%rd74+40];
	add.f64 	%fd103, %fd102, %fd18;
	st.global.f64 	[%rd75+8], %fd103;
	ld.f64 	%fd104, [%rd74+48];
	add.f64 	%fd105, %fd104, %fd18;
	st.global.f64 	[%rd75+16], %fd105;
	ld.f64 	%fd106, [%rd74+56];
	add.f64 	%fd107, %fd106, %fd18;
	st.global.f64 	[%rd75+24], %fd107;
	add.s32 	%r1324, %r1324, 4;
	setp.ne.s32 	%p102, %r1324, 100;
	@%p102 bra 	$L__BB1_162;
$L__BB1_163:
	ld.param.u64 	%rd106, [_Z8run_batsjP3batS0__param_2];
	mul.wide.s32 	%rd76, %r546, 8;
	add.s64 	%rd77, %rd31, %rd76;
	ld.global.f64 	%fd108, [%rd77];
	mul.f64 	%fd109, %fd108, %fd1;
	st.global.f64 	[%rd77], %fd109;
	ld.global.u64 	%rd78, [objective_function];
	{ // callseq 5, 0
	.param .b64 param0;
	st.param.b64 	[param0], %rd15;
	.param .b32 param1;
	st.param.b32 	[param1], 100;
	.param .b64 retval0;
	prototype_5 : .callprototype (.param .b64 _) _ (.param .b64 _, .param .b32 _);
	call (retval0), 
	%rd78, 
	(
	param0, 
	param1
	)
	, prototype_5;
	ld.param.f64 	%fd110, [retval0];
	} // callseq 5
	st.global.f64 	[%rd11+16], %fd110;
	ld.global.u64 	%rd79, [objective_function];
	mad.lo.s64 	%rd80, %rd3, 1632, %rd106;
	add.s64 	%rd81, %rd80, 32;
	{ // callseq 6, 0
	.param .b64 param0;
	st.param.b64 	[param0], %rd81;
	.param .b32 param1;
	st.param.b32 	[param1], 100;
	.param .b64 retval0;
	prototype_6 : .callprototype (.param .b64 _) _ (.param .b64 _, .param .b32 _);
	call (retval0), 
	%rd79, 
	(
	param0, 
	param1
	)
	, prototype_6;
	ld.param.f64 	%fd112, [retval0];
	} // callseq 6
	st.global.f64 	[%rd20+16], %fd112;
	ld.global.f64 	%fd177, [%rd11+8];
	setp.gt.f64 	%p103, %fd177, %fd1;
	@%p103 bra 	$L__BB1_165;
	ld.global.f64 	%fd113, [%rd11+16];
	setp.geu.f64 	%p104, %fd112, %fd113;
	@%p104 bra 	$L__BB1_171;
$L__BB1_165:
	mov.b64 	%rd113, 0;
$L__BB1_166:
	add.s64 	%rd83, %rd20, %rd113;
	ld.global.u8 	%rs3, [%rd83];
	add.s64 	%rd84, %rd11, %rd113;
	st.global.u8 	[%rd84], %rs3;
	add.s64 	%rd33, %rd113, 1;
	setp.lt.u64 	%p105, %rd113, 1631;
	mov.u64 	%rd113, %rd33;
	@%p105 bra 	$L__BB1_166;
	ld.shared.u32 	%r554, [_ZZ8run_batsjP3batS0_E9iteration];
	cvt.rn.f64.s32 	%fd21, %r554;
	mul.f64 	%fd22, %fd21, 0dBFB999999999999A;
	fma.rn.f64 	%fd114, %fd22, 0d3FF71547652B82FE, 0d4338000000000000;
	{
	.reg .b32 %temp; 
	mov.b64 	{%r555, %temp}, %fd114;
	}
	mov.f64 	%fd115, 0dC338000000000000;
	add.rn.f64 	%fd116, %fd114, %fd115;
	fma.rn.f64 	%fd117, %fd116, 0dBFE62E42FEFA39EF, %fd22;
	fma.rn.f64 	%fd118, %fd116, 0dBC7ABC9E3B39803F, %fd117;
	fma.rn.f64 	%fd119, %fd118, 0d3E5ADE1569CE2BDF, 0d3E928AF3FCA213EA;
	fma.rn.f64 	%fd120, %fd119, %fd118, 0d3EC71DEE62401315;
	fma.rn.f64 	%fd121, %fd120, %fd118, 0d3EFA01997C89EB71;
	fma.rn.f64 	%fd122, %fd121, %fd118, 0d3F2A01A014761F65;
	fma.rn.f64 	%fd123, %fd122, %fd118, 0d3F56C16C1852B7AF;
	fma.rn.f64 	%fd124, %fd123, %fd118, 0d3F81111111122322;
	fma.rn.f64 	%fd125, %fd124, %fd118, 0d3FA55555555502A1;
	fma.rn.f64 	%fd126, %fd125, %fd118, 0d3FC5555555555511;
	fma.rn.f64 	%fd127, %fd126, %fd118, 0d3FE000000000000B;
	fma.rn.f64 	%fd128, %fd127, %fd118, 0d3FF0000000000000;
	fma.rn.f64 	%fd129, %fd128, %fd118, 0d3FF0000000000000;
	{
	.reg .b32 %temp; 
	mov.b64 	{%r556, %temp}, %fd129;
	}
	{
	.reg .b32 %temp; 
	mov.b64 	{%temp, %r557}, %fd129;
	}
	shl.b32 	%r975, %r555, 20;
	add.s32 	%r976, %r975, %r557;
	mov.b64 	%fd176, {%r556, %r976};
	{
	.reg .b32 %temp; 
	mov.b64 	{%temp, %r977}, %fd22;
	}
	mov.b32 	%f9, %r977;
	abs.f32 	%f2, %f9;
	setp.lt.f32 	%p106, %f2, 0f4086232B;
	@%p106 bra 	$L__BB1_170;
	setp.lt.f64 	%p107, %fd22, 0d0000000000000000;
	add.f64 	%fd130, %fd22, 0d7FF0000000000000;
	selp.f64 	%fd176, 0d0000000000000000, %fd130, %p107;
	setp.geu.f32 	%p108, %f2, 0f40874800;
	@%p108 bra 	$L__BB1_170;
	shr.u32 	%r978, %r555, 31;
	add.s32 	%r979, %r555, %r978;
	shr.s32 	%r980, %r979, 1;
	shl.b32 	%r981, %r980, 20;
	add.s32 	%r982, %r557, %r981;
	mov.b64 	%fd131, {%r556, %r982};
	sub.s32 	%r983, %r555, %r980;
	shl.b32 	%r984, %r983, 20;
	add.s32 	%r985, %r984, 1072693248;
	mov.b32 	%r986, 0;
	mov.b64 	%fd132, {%r986, %r985};
	mul.f64 	%fd176, %fd132, %fd131;
$L__BB1_170:
	setp.lt.s32 	%p109, %r547, 0;
	mov.f64 	%fd133, 0d3FF0000000000000;
	sub.f64 	%fd134, %fd133, %fd176;
	st.global.f64 	[%rd11], %fd134;
	{
	.reg .b32 %temp; 
	mov.b64 	{%temp, %r987}, %fd21;
	}
	shr.u32 	%r988, %r987, 20;
	and.b32  	%r989, %r988, 2047;
	add.s32 	%r990, %r989, -1012;
	mov.b64 	%rd85, %fd21;
	shl.b64 	%rd86, %rd85, %r990;
	setp.eq.s64 	%p110, %rd86, -9223372036854775808;
	{ // callseq 7, 0
	.param .b64 param0;
	st.param.f64 	[param0], 0d3FE0000000000000;
	.param .b64 param1;
	st.param.f64 	[param1], %fd21;
	.param .b64 retval0;
	call.uni (retval0), 
	__internal_accurate_pow, 
	(
	param0, 
	param1
	);
	ld.param.f64 	%fd135, [retval0];
	} // callseq 7
	neg.f64 	%fd137, %fd135;
	selp.f64 	%fd138, %fd137, %fd135, %p110;
	selp.f64 	%fd139, %fd138, %fd135, %p109;
	setp.eq.s32 	%p111, %r554, 0;
	selp.f64 	%fd177, 0d3FF0000000000000, %fd139, %p111;
	st.global.f64 	[%rd11+8], %fd177;
$L__BB1_171:
	add.f64 	%fd140, %fd177, 0d0000000000000000;
	st.shared.f64 	[_ZZ8run_batsjP3batS0_E16loudness_average], %fd140;
	ld.shared.u64 	%rd34, [_ZZ8run_batsjP3batS0_E4best];
	ld.global.f64 	%fd178, [%rd1+16];
	mov.b32 	%r1325, 0;
	mov.u32 	%r1326, %r1325;
$L__BB1_172:
	mul.wide.u32 	%rd88, %r1325, 1632;
	add.s64 	%rd89, %rd1, %rd88;
	ld.global.f64 	%fd141, [%rd89+16];
	setp.lt.f64 	%p112, %fd141, %fd178;
	selp.f64 	%fd142, %fd141, %fd178, %p112;
	selp.b32 	%r992, %r1325, %r1326, %p112;
	add.s32 	%r993, %r1325, 1;
	ld.global.f64 	%fd143, [%rd89+1648];
	setp.lt.f64 	%p113, %fd143, %fd142;
	selp.f64 	%fd144, %fd143, %fd142, %p113;
	selp.b32 	%r994, %r993, %r992, %p113;
	add.s32 	%r995, %r1325, 2;
	ld.global.f64 	%fd145, [%rd89+3280];
	setp.lt.f64 	%p114, %fd145, %fd144;
	selp.f64 	%fd146, %fd145, %fd144, %p114;
	selp.b32 	%r996, %r995, %r994, %p114;
	add.s32 	%r997, %r1325, 3;
	ld.global.f64 	%fd147, [%rd89+4912];
	setp.lt.f64 	%p115, %fd147, %fd146;
	selp.f64 	%fd148, %fd147, %fd146, %p115;
	selp.b32 	%r998, %r997, %r996, %p115;
	add.s32 	%r999, %r1325, 4;
	ld.global.f64 	%fd149, [%rd89+6544];
	setp.lt.f64 	%p116, %fd149, %fd148;
	selp.f64 	%fd150, %fd149, %fd148, %p116;
	selp.b32 	%r1000, %r999, %r998, %p116;
	add.s32 	%r1001, %r1325, 5;
	ld.global.f64 	%fd151, [%rd89+8176];
	setp.lt.f64 	%p117, %fd151, %fd150;
	selp.f64 	%fd152, %fd151, %fd150, %p117;
	selp.b32 	%r1002, %r1001, %r1000, %p117;
	add.s32 	%r1003, %r1325, 6;
	ld.global.f64 	%fd153, [%rd89+9808];
	setp.lt.f64 	%p118, %fd153, %fd152;
	selp.f64 	%fd154, %fd153, %fd152, %p118;
	selp.b32 	%r1004, %r1003, %r1002, %p118;
	add.s32 	%r1005, %r1325, 7;
	ld.global.f64 	%fd155, [%rd89+11440];
	setp.lt.f64 	%p119, %fd155, %fd154;
	selp.f64 	%fd156, %fd155, %fd154, %p119;
	selp.b32 	%r1006, %r1005, %r1004, %p119;
	add.s32 	%r1007, %r1325, 8;
	ld.global.f64 	%fd157, [%rd89+13072];
	setp.lt.f64 	%p120, %fd157, %fd156;
	selp.f64 	%fd158, %fd157, %fd156, %p120;
	selp.b32 	%r1008, %r1007, %r1006, %p120;
	add.s32 	%r1009, %r1325, 9;
	ld.global.f64 	%fd159, [%rd89+14704];
	setp.lt.f64 	%p121, %fd159, %fd158;
	selp.f64 	%fd160, %fd159, %fd158, %p121;
	selp.b32 	%r1010, %r1009, %r1008, %p121;
	add.s32 	%r1011, %r1325, 10;
	ld.global.f64 	%fd161, [%rd89+16336];
	setp.lt.f64 	%p122, %fd161, %fd160;
	selp.f64 	%fd162, %fd161, %fd160, %p122;
	selp.b32 	%r1012, %r1011, %r1010, %p122;
	add.s32 	%r1013, %r1325, 11;
	ld.global.f64 	%fd163, [%rd89+17968];
	setp.lt.f64 	%p123, %fd163, %fd162;
	selp.f64 	%fd164, %fd163, %fd162, %p123;
	selp.b32 	%r1014, %r1013, %r1012, %p123;
	add.s32 	%r1015, %r1325, 12;
	ld.global.f64 	%fd165, [%rd89+19600];
	setp.lt.f64 	%p124, %fd165, %fd164;
	selp.f64 	%fd166, %fd165, %fd164, %p124;
	selp.b32 	%r1016, %r1015, %r1014, %p124;
	add.s32 	%r1017, %r1325, 13;
	ld.global.f64 	%fd167, [%rd89+21232];
	setp.lt.f64 	%p125, %fd167, %fd166;
	selp.f64 	%fd168, %fd167, %fd166, %p125;
	selp.b32 	%r1018, %r1017, %r1016, %p125;
	add.s32 	%r1019, %r1325, 14;
	ld.global.f64 	%fd169, [%rd89+22864];
	setp.lt.f64 	%p126, %fd169, %fd168;
	selp.f64 	%fd170, %fd169, %fd168, %p126;
	selp.b32 	%r1020, %r1019, %r1018, %p126;
	add.s32 	%r1021, %r1325, 15;
	ld.global.f64 	%fd171, [%rd89+24496];
	setp.lt.f64 	%p127, %fd171, %fd170;
	selp.f64 	%fd178, %fd171, %fd170, %p127;
	selp.b32 	%r1326, %r1021, %r1020, %p127;
	add.s32 	%r1325, %r1325, 16;
	setp.ne.s32 	%p128, %r1325, 256;
	@%p128 bra 	$L__BB1_172;
	mul.wide.u32 	%rd91, %r1326, 1632;
	add.s64 	%rd35, %rd1, %rd91;
	mov.b64 	%rd114, 0;
$L__BB1_174:
	add.s64 	%rd92, %rd35, %rd114;
	ld.global.u8 	%rs4, [%rd92];
	add.s64 	%rd93, %rd34, %rd114;
	st.u8 	[%rd93], %rs4;
	add.s64 	%rd37, %rd114, 1;
	setp.lt.u64 	%p129, %rd114, 1631;
	mov.u64 	%rd114, %rd37;
	@%p129 bra 	$L__BB1_174;
	bar.sync 	0;
	ld.shared.f64 	%fd172, [_ZZ8run_batsjP3batS0_E16loudness_average];
	mul.f64 	%fd173, %fd172, 0d3F70000000000000;
	st.shared.f64 	[_ZZ8run_batsjP3batS0_E16loudness_average], %fd173;
	ld.shared.u32 	%r1022, [_ZZ8run_batsjP3batS0_E9iteration];
	add.s32 	%r1023, %r1022, 1;
	st.shared.u32 	[_ZZ8run_batsjP3batS0_E9iteration], %r1023;
	setp.lt.s32 	%p130, %r1022, 9999;
	@%p130 bra 	$L__BB1_122;
	cvt.u32.u64 	%r1024, %rd3;
	setp.ne.s32 	%p131, %r1024, 0;
	@%p131 bra 	$L__BB1_178;
	add.u64 	%rd94, %SP, 0;
	add.u64 	%rd95, %SPL, 0;
	ld.shared.u64 	%rd96, [_ZZ8run_batsjP3batS0_E4best];
	mov.b32 	%r1025, 10000;
	st.local.u32 	[%rd95], %r1025;
	mov.u64 	%rd97, $str;
	cvta.global.u64 	%rd98, %rd97;
	{ // callseq 8, 0
	.param .b64 param0;
	st.param.b64 	[param0], %rd98;
	.param .b64 param1;
	st.param.b64 	[param1], %rd94;
	.param .b32 retval0;
	call.uni (retval0), 
	vprintf, 
	(
	param0, 
	param1
	);
	ld.param.b32 	%r1026, [retval0];
	} // callseq 8
	mov.b32 	%r1028, 256;
	st.local.u32 	[%rd95], %r1028;
	mov.u64 	%rd99, $str$1;
	cvta.global.u64 	%rd100, %rd99;
	{ // callseq 9, 0
	.param .b64 param0;
	st.param.b64 	[param0], %rd100;
	.param .b64 param1;
	st.param.b64 	[param1], %rd94;
	.param .b32 retval0;
	call.uni (retval0), 
	vprintf, 
	(
	param0, 
	param1
	);
	ld.param.b32 	%r1029, [retval0];
	} // callseq 9
	mov.b32 	%r1031, 100;
	st.local.u32 	[%rd95], %r1031;
	mov.u64 	%rd101, $str$2;
	cvta.global.u64 	%rd102, %rd101;
	{ // callseq 10, 0
	.param .b64 param0;
	st.param.b64 	[param0], %rd102;
	.param .b64 param1;
	st.param.b64 	[param1], %rd94;
	.param .b32 retval0;
	call.uni (retval0), 
	vprintf, 
	(
	param0, 
	param1
	);
	ld.param.b32 	%r1032, [retval0];
	} // callseq 10
	ld.f64 	%fd174, [%rd96+16];
	st.local.f64 	[%rd95], %fd174;
	mov.u64 	%rd103, $str$3;
	cvta.global.u64 	%rd104, %rd103;
	{ // callseq 11, 0
	.param .b64 param0;
	st.param.b64 	[param0], %rd104;
	.param .b64 param1;
	st.param.b64 	[param1], %rd94;
	.param .b32 retval0;
	call.uni (retval0), 
	vprintf, 
	(
	param0, 
	param1
	);
	ld.param.b32 	%r1034, [retval0];
	} // callseq 11
$L__BB1_178:
	ret;

}
.func  (.param .b64 func_retval0) __internal_accurate_pow(
	.param .b64 __internal_accurate_pow_param_0,
	.param .b64 __internal_accurate_pow_param_1
)
{
	.reg .pred 	%p<8>;
	.reg .b32 	%r<49>;
	.reg .b32 	%f<3>;
	.reg .b64 	%fd<109>;

	ld.param.f64 	%fd10, [__internal_accurate_pow_param_0];
	ld.param.f64 	%fd11, [__internal_accurate_pow_param_1];
	{
	.reg .b32 %temp; 
	mov.b64 	{%temp, %r46}, %fd10;
	}
	{
	.reg .b32 %temp; 
	mov.b64 	{%r45, %temp}, %fd10;
	}
	shr.u32 	%r47, %r46, 20;
	setp.gt.u32 	%p1, %r46, 1048575;
	@%p1 bra 	$L__BB2_2;
	mul.f64 	%fd12, %fd10, 0d4350000000000000;
	{
	.reg .b32 %temp; 
	mov.b64 	{%temp, %r46}, %fd12;
	}
	{
	.reg .b32 %temp; 
	mov.b64 	{%r45, %temp}, %fd12;
	}
	shr.u32 	%r16, %r46, 20;
	add.s32 	%r47, %r16, -54;
$L__BB2_2:
	add.s32 	%r48, %r47, -1023;
	and.b32  	%r17, %r46, -2146435073;
	or.b32  	%r18, %r17, 1072693248;
	mov.b64 	%fd107, {%r45, %r18};
	setp.lt.u32 	%p2, %r18, 1073127583;
	@%p2 bra 	$L__BB2_4;
	{
	.reg .b32 %temp; 
	mov.b64 	{%r19, %temp}, %fd107;
	}
	{
	.reg .b32 %temp; 
	mov.b64 	{%temp, %r20}, %fd107;
	}
	add.s32 	%r21, %r20, -1048576;
	mov.b64 	%fd107, {%r19, %r21};
	add.s32 	%r48, %r47, -1022;
$L__BB2_4:
	add.f64 	%fd13, %fd107, 0dBFF0000000000000;
	add.f64 	%fd14, %fd107, 0d3FF0000000000000;
	rcp.approx.ftz.f64 	%fd15, %fd14;
	neg.f64 	%fd16, %fd14;
	fma.rn.f64 	%fd17, %fd16, %fd15, 0d3FF0000000000000;
	fma.rn.f64 	%fd18, %fd17, %fd17, %fd17;
	fma.rn.f64 	%fd19, %fd18, %fd15, %fd15;
	mul.f64 	%fd20, %fd13, %fd19;
	fma.rn.f64 	%fd21, %fd13, %fd19, %fd20;
	mul.f64 	%fd22, %fd21, %fd21;
	fma.rn.f64 	%fd23, %fd22, 0d3EB0F5FF7D2CAFE2, 0d3ED0F5D241AD3B5A;
	fma.rn.f64 	%fd24, %fd23, %fd22, 0d3EF3B20A75488A3F;
	fma.rn.f64 	%fd25, %fd24, %fd22, 0d3F1745CDE4FAECD5;
	fma.rn.f64 	%fd26, %fd25, %fd22, 0d3F3C71C7258A578B;
	fma.rn.f64 	%fd27, %fd26, %fd22, 0d3F6249249242B910;
	fma.rn.f64 	%fd28, %fd27, %fd22, 0d3F89999999999DFB;
	sub.f64 	%fd29, %fd13, %fd21;
	add.f64 	%fd30, %fd29, %fd29;
	neg.f64 	%fd31, %fd21;
	fma.rn.f64 	%fd32, %fd31, %fd13, %fd30;
	mul.f64 	%fd33, %fd19, %fd32;
	fma.rn.f64 	%fd34, %fd22, %fd28, 0d3FB5555555555555;
	mov.f64 	%fd35, 0d3FB5555555555555;
	sub.f64 	%fd36, %fd35, %fd34;
	fma.rn.f64 	%fd37, %fd22, %fd28, %fd36;
	add.f64 	%fd38, %fd37, 0dBC46A4CB00B9E7B0;
	add.f64 	%fd39, %fd34, %fd38;
	sub.f64 	%fd40, %fd34, %fd39;
	add.f64 	%fd41, %fd38, %fd40;
	mul.rn.f64 	%fd42, %fd21, %fd21;
	neg.f64 	%fd43, %fd42;
	fma.rn.f64 	%fd44, %fd21, %fd21, %fd43;
	{
	.reg .b32 %temp; 
	mov.b64 	{%r22, %temp}, %fd33;
	}
	{
	.reg .b32 %temp; 
	mov.b64 	{%temp, %r23}, %fd33;
	}
	add.s32 	%r24, %r23, 1048576;
	mov.b64 	%fd45, {%r22, %r24};
	fma.rn.f64 	%fd46, %fd21, %fd45, %fd44;
	mul.rn.f64 	%fd47, %fd42, %fd21;
	neg.f64 	%fd48, %fd47;
	fma.rn.f64 	%fd49, %fd42, %fd21, %fd48;
	fma.rn.f64 	%fd50, %fd42, %fd33, %fd49;
	fma.rn.f64 	%fd51, %fd46, %fd21, %fd50;
	mul.rn.f64 	%fd52, %fd39, %fd47;
	neg.f64 	%fd53, %fd52;
	fma.rn.f64 	%fd54, %fd39, %fd47, %fd53;
	fma.rn.f64 	%fd55, %fd39, %fd51, %fd54;
	fma.rn.f64 	%fd56, %fd41, %fd47, %fd55;
	add.f64 	%fd57, %fd52, %fd56;
	sub.f64 	%fd58, %fd52, %fd57;
	add.f64 	%fd59, %fd56, %fd58;
	add.f64 	%fd60, %fd21, %fd57;
	sub.f64 	%fd61, %fd21, %fd60;
	add.f64 	%fd62, %fd57, %fd61;
	add.f64 	%fd63, %fd59, %fd62;
	add.f64 	%fd64, %fd33, %fd63;
	add.f64 	%fd65, %fd60, %fd64;
	sub.f64 	%fd66, %fd60, %fd65;
	add.f64 	%fd67, %fd64, %fd66;
	xor.b32  	%r25, %r48, -2147483648;
	mov.b32 	%r26, 1127219200;
	mov.b64 	%fd68, {%r25, %r26};
	mov.b32 	%r27, -2147483648;
	mov.b64 	%fd69, {%r27, %r26};
	sub.f64 	%fd70, %fd68, %fd69;
	fma.rn.f64 	%fd71, %fd70, 0d3FE62E42FEFA39EF, %fd65;
	fma.rn.f64 	%fd72, %fd70, 0dBFE62E42FEFA39EF, %fd71;
	sub.f64 	%fd73, %fd72, %fd65;
	sub.f64 	%fd74, %fd67, %fd73;
	fma.rn.f64 	%fd75, %fd70, 0d3C7ABC9E3B39803F, %fd74;
	add.f64 	%fd76, %fd71, %fd75;
	sub.f64 	%fd77, %fd71, %fd76;
	add.f64 	%fd78, %fd75, %fd77;
	{
	.reg .b32 %temp; 
	mov.b64 	{%temp, %r28}, %fd11;
	}
	{
	.reg .b32 %temp; 
	mov.b64 	{%r29, %temp}, %fd11;
	}
	shl.b32 	%r30, %r28, 1;
	setp.gt.u32 	%p3, %r30, -33554433;
	and.b32  	%r31, %r28, -15728641;
	selp.b32 	%r32, %r31, %r28, %p3;
	mov.b64 	%fd79, {%r29, %r32};
	mul.rn.f64 	%fd80, %fd76, %fd79;
	neg.f64 	%fd81, %fd80;
	fma.rn.f64 	%fd82, %fd76, %fd79, %fd81;
	fma.rn.f64 	%fd83, %fd78, %fd79, %fd82;
	add.f64 	%fd4, %fd80, %fd83;
	sub.f64 	%fd84, %fd80, %fd4;
	add.f64 	%fd5, %fd83, %fd84;
	fma.rn.f64 	%fd85, %fd4, 0d3FF71547652B82FE, 0d4338000000000000;
	{
	.reg .b32 %temp; 
	mov.b64 	{%r13, %temp}, %fd85;
	}
	mov.f64 	%fd86, 0dC338000000000000;
	add.rn.f64 	%fd87, %fd85, %fd86;
	fma.rn.f64 	%fd88, %fd87, 0dBFE62E42FEFA39EF, %fd4;
	fma.rn.f64 	%fd89, %fd87, 0dBC7ABC9E3B39803F, %fd88;
	fma.rn.f64 	%fd90, %fd89, 0d3E5ADE1569CE2BDF, 0d3E928AF3FCA213EA;
	fma.rn.f64 	%fd91, %fd90, %fd89, 0d3EC71DEE62401315;
	fma.rn.f64 	%fd92, %fd91, %fd89, 0d3EFA01997C89EB71;
	fma.rn.f64 	%fd93, %fd92, %fd89, 0d3F2A01A014761F65;
	fma.rn.f64 	%fd94, %fd93, %fd89, 0d3F56C16C1852B7AF;
	fma.rn.f64 	%fd95, %fd94, %fd89, 0d3F81111111122322;
	fma.rn.f64 	%fd96, %fd95, %fd89, 0d3FA55555555502A1;
	fma.rn.f64 	%fd97, %fd96, %fd89, 0d3FC5555555555511;
	fma.rn.f64 	%fd98, %fd97, %fd89, 0d3FE000000000000B;
	fma.rn.f64 	%fd99, %fd98, %fd89, 0d3FF0000000000000;
	fma.rn.f64 	%fd100, %fd99, %fd89, 0d3FF0000000000000;
	{
	.reg .b32 %temp; 
	mov.b64 	{%r14, %temp}, %fd100;
	}
	{
	.reg .b32 %temp; 
	mov.b64 	{%temp, %r15}, %fd100;
	}
	shl.b32 	%r33, %r13, 20;
	add.s32 	%r34, %r33, %r15;
	mov.b64 	%fd108, {%r14, %r34};
	{
	.reg .b32 %temp; 
	mov.b64 	{%temp, %r35}, %fd4;
	}
	mov.b32 	%f2, %r35;
	abs.f32 	%f1, %f2;
	setp.lt.f32 	%p4, %f1, 0f4086232B;
	@%p4 bra 	$L__BB2_7;
	setp.lt.f64 	%p5, %fd4, 0d0000000000000000;
	add.f64 	%fd101, %fd4, 0d7FF0000000000000;
	selp.f64 	%fd108, 0d0000000000000000, %fd101, %p5;
	setp.geu.f32 	%p6, %f1, 0f40874800;
	@%p6 bra 	$L__BB2_7;
	shr.u32 	%r36, %r13, 31;
	add.s32 	%r37, %r13, %r36;
	shr.s32 	%r38, %r37, 1;
	shl.b32 	%r39, %r38, 20;
	add.s32 	%r40, %r15, %r39;
	mov.b64 	%fd102, {%r14, %r40};
	sub.s32 	%r41, %r13, %r38;
	shl.b32 	%r42, %r41, 20;
	add.s32 	%r43, %r42, 1072693248;
	mov.b32 	%r44, 0;
	mov.b64 	%fd103, {%r44, %r43};
	mul.f64 	%fd108, %fd103, %fd102;
$L__BB2_7:
	abs.f64 	%fd104, %fd108;
	setp.eq.f64 	%p7, %fd104, 0d7FF0000000000000;
	fma.rn.f64 	%fd105, %fd108, %fd5, %fd108;
	selp.f64 	%fd106, %fd108, %fd105, %p7;
	st.param.f64 	[func_retval0], %fd106;
	ret;

}


// ===== COMPILED SASS (sm_100) =====

	.target	sm_100

	.elftype	@"ET_EXEC"


//--------------------- .note.nv.tkinfo           --------------------------
	.section	.note.nv.tkinfo,"",@"SHT_NOTE"
	.sectionflags	@"SHF_NOTE_NV_TKINFO"
	.tkinfo
        /*0018*/ 	.word	0x00000002
        /*0030*/ 	.string	""
        /*0030*/ 	.string	"ptxas"
        /*0030*/ 	.string	"Cuda compilation tools, release 13.0, V13.0.88"
        /*0030*/ 	.string	"Build cuda_13.0.r13.0/compiler.36424714_0"
        /*0030*/ 	.string	"-arch sm_100 -m 64 "



//--------------------- .note.nv.cuinfo           --------------------------
	.section	.note.nv.cuinfo,"",@"SHT_NOTE"
	.sectionflags	@"SHF_NOTE_NV_CUINFO"
        /*0018*/ 	.short	0x0002
        /*001a*/ 	.short	0x0064
        /*001c*/ 	.short	0x0082
	.zero		2


//--------------------- .nv.info                  --------------------------
	.section	.nv.info,"",@"SHT_CUDA_INFO"
	.align	4


	//----- nvinfo : EIATTR_REGCOUNT
	.align		4
        /*0000*/ 	.byte	0x04, 0x2f
        /*0002*/ 	.short	(.L_19 - .L_18)
	.align		4
.L_18:
        /*0004*/ 	.word	index@(_Z8run_batsjP3batS0_)
        /*0008*/ 	.word	0x0000002c


	//----- nvinfo : EIATTR_FRAME_SIZE
	.align		4
.L_19:
        /*000c*/ 	.byte	0x04, 0x11
        /*000e*/ 	.short	(.L_21 - .L_20)
	.align		4
.L_20:
        /*0010*/ 	.word	index@($_Z8run_batsjP3batS0_$__internal_accurate_pow)
        /*0014*/ 	.word	0x000000b8


	//----- nvinfo : EIATTR_FRAME_SIZE
	.align		4
.L_21:
        /*0018*/ 	.byte	0x04, 0x11
        /*001a*/ 	.short	(.L_23 - .L_22)
	.align		4
.L_22:
        /*001c*/ 	.word	index@($_Z8run_batsjP3batS0_$_Z10rosenbrockPdi)
        /*0020*/ 	.word	0x000000b8


	//----- nvinfo : EIATTR_FRAME_SIZE
	.align		4
.L_23:
        /*0024*/ 	.byte	0x04, 0x11
        /*0026*/ 	.short	(.L_25 - .L_24)
	.align		4
.L_24:
        /*0028*/ 	.word	index@(_Z8run_batsjP3batS0_)
        /*002c*/ 	.word	0x000000b8


	//----- nvinfo : EIATTR_MIN_STACK_SIZE
	.align		4
.L_25:
        /*0030*/ 	.byte	0x04, 0x12
        /*0032*/ 	.short	(.L_27 - .L_26)
	.align		4
.L_26:
        /*0034*/ 	.word	index@(_Z8run_batsjP3batS0_)
        /*0038*/ 	.word	0x000000b8
.L_27:


//--------------------- .nv.compat                --------------------------
	.section	.nv.compat,"",@"SHT_CUDA_COMPAT_INFO"
	.align	4
        /*0000*/ 	.byte	0x02, 0x09, 0x00, 0x00, 0x02, 0x02, 0x01, 0x00, 0x02, 0x05, 0x05, 0x00, 0x03, 0x07, 0x01, 0x01
        /*0010*/ 	.byte	0x02, 0x03, 0x00, 0x00, 0x02, 0x06, 0x01, 0x00, 0x04, 0x0b, 0x08, 0x00, 0x01, 0x00, 0x00, 0x00
        /*0020*/ 	.byte	0x00, 0x00, 0x00, 0x00


//--------------------- .nv.info._Z8run_batsjP3batS0_ --------------------------
	.section	.nv.info._Z8run_batsjP3batS0_,"",@"SHT_CUDA_INFO"
	.sectionflags	@""
	.align	4


	//----- nvinfo : EIATTR_CUDA_API_VERSION
	.align		4
        /*0000*/ 	.byte	0x04, 0x37
        /*0002*/ 	.short	(.L_29 - .L_28)
.L_28:
        /*0004*/ 	.word	0x00000082


	//----- nvinfo : EIATTR_KPARAM_INFO
	.align		4
.L_29:
        /*0008*/ 	.byte	0x04, 0x17
        /*000a*/ 	.short	(.L_31 - .L_30)
.L_30:
        /*000c*/ 	.word	0x00000000
        /*0010*/ 	.short	0x0002
        /*0012*/ 	.short	0x0010
        /*0014*/ 	.byte	0x00, 0xf5, 0x21, 0x00


	//----- nvinfo : EIATTR_KPARAM_INFO
	.align		4
.L_31:
        /*0018*/ 	.byte	0x04, 0x17
        /*001a*/ 	.short	(.L_33 - .L_32)
.L_32:
        /*001c*/ 	.word	0x00000000
        /*0020*/ 	.short	0x0001
        /*0022*/ 	.short	0x0008
        /*0024*/ 	.byte	0x00, 0xf5, 0x21, 0x00


	//----- nvinfo : EIATTR_KPARAM_INFO
	.align		4
.L_33:
        /*0028*/ 	.byte	0x04, 0x17
        /*002a*/ 	.short	(.L_35 - .L_34)
.L_34:
        /*002c*/ 	.word	0x00000000
        /*0030*/ 	.short	0x0000
        /*0032*/ 	.short	0x0000
        /*0034*/ 	.byte	0x00, 0xf0, 0x11, 0x00


	//----- nvinfo : EIATTR_SPARSE_MMA_MASK
	.align		4
.L_35:
        /*0038*/ 	.byte	0x03, 0x50
        /*003a*/ 	.short	0x0000


	//----- nvinfo : EIATTR_MAXREG_COUNT
	.align		4
        /*003c*/ 	.byte	0x03, 0x1b
        /*003e*/ 	.short	0x00ff


	//----- nvinfo : EIATTR_NUM_BARRIERS
	.align		4
        /*0040*/ 	.byte	0x02, 0x4c
        /*0042*/ 	.byte	0x01
	.zero		1


	//----- nvinfo : EIATTR_EXTERNS
	.align		4
        /*0044*/ 	.byte	0x04, 0x0f
        /*0046*/ 	.short	(.L_37 - .L_36)


	//   ....[0]....
	.align		4
.L_36:
        /*0048*/ 	.word	index@(vprintf)


	//   ....[1]....
	.align		4
        /*004c*/ 	.word	index@(malloc)


	//----- nvinfo : EIATTR_MERCURY_ISA_VERSION
	.align		4
.L_37:
        /*0050*/ 	.byte	0x03, 0x5f
        /*0052*/ 	.short	0x0101


	//----- nvinfo : EIATTR_VRC_CTA_INIT_COUNT
	.align		4
        /*0054*/ 	.byte	0x02, 0x4a
	.zero		1
	.zero		1


	//----- nvinfo : EIATTR_SYSCALL_OFFSETS
	.align		4
        /*0058*/ 	.byte	0x04, 0x46
        /*005a*/ 	.short	(.L_39 - .L_38)


	//   ....[0]....
.L_38:
        /*005c*/ 	.word	0x00002790


	//   ....[1]....
        /*0060*/ 	.word	0x00008850


	//   ....[2]....
        /*0064*/ 	.word	0x000088f0


	//   ....[3]....
        /*0068*/ 	.word	0x00008990


	//   ....[4]....
        /*006c*/ 	.word	0x00008a30


	//----- nvinfo : EIATTR_EXIT_INSTR_OFFSETS
	.align		4
.L_39:
        /*0070*/ 	.byte	0x04, 0x1c
        /*0072*/ 	.short	(.L_41 - .L_40)


	//   ....[0]....
.L_40:
        /*0074*/ 	.word	0x00008790


	//   ....[1]....
        /*0078*/ 	.word	0x00008a40


	//----- nvinfo : EIATTR_CRS_STACK_SIZE
	.align		4
.L_41:
        /*007c*/ 	.byte	0x04, 0x1e
        /*007e*/ 	.short	(.L_43 - .L_42)
.L_42:
        /*0080*/ 	.word	0x00000000


	//----- nvinfo : EIATTR_CBANK_PARAM_SIZE
	.align		4
.L_43:
        /*0084*/ 	.byte	0x03, 0x19
        /*0086*/ 	.short	0x0018


	//----- nvinfo : EIATTR_PARAM_CBANK
	.align		4
        /*0088*/ 	.byte	0x04, 0x0a
        /*008a*/ 	.short	(.L_45 - .L_44)
	.align		4
.L_44:
        /*008c*/ 	.word	index@(.nv.constant0._Z8run_batsjP3batS0_)
        /*0090*/ 	.short	0x0380
        /*0092*/ 	.short	0x0018


	//----- nvinfo : EIATTR_SW_WAR
	.align		4
.L_45:
        /*0094*/ 	.byte	0x04, 0x36
        /*0096*/ 	.short	(.L_47 - .L_46)
.L_46:
        /*0098*/ 	.word	0x00000008
.L_47:


//--------------------- .nv.callgraph             --------------------------
	.section	.nv.callgraph,"",@"SHT_CUDA_CALLGRAPH"
	.align	4
	.sectionentsize	8
	.align		4
        /*0000*/ 	.word	0x00000000
	.align		4
        /*0004*/ 	.word	0xffffffff
	.align		4
        /*0008*/ 	.word	index@(_Z8run_batsjP3batS0_)
	.align		4
        /*000c*/ 	.word	index@(vprintf)
	.align		4
        /*0010*/ 	.word	index@(_Z8run_batsjP3batS0_)
	.align		4
        /*0014*/ 	.word	index@(malloc)
	.align		4
        /*0018*/ 	.word	0x00000000
	.align		4
        /*001c*/ 	.word	0xfffffffe
	.align		4
        /*0020*/ 	.word	0x00000000
	.align		4
        /*0024*/ 	.word	0xfffffffd
	.align		4
        /*0028*/ 	.word	0x00000000
	.align		4
        /*002c*/ 	.word	0xfffffffc


//--------------------- .nv.constant4             --------------------------
	.section	.nv.constant4,"a",@progbits
	.align	8
	.align		8
.nv.constant4:
        /*0000*/ 	.dword	vprintf
	.align		8
        /*0008*/ 	.dword	malloc
	.align		8
        /*0010*/ 	.dword	precalc_xorwow_matrix
	.align		8
        /*0018*/ 	.dword	precalc_xorwow_offset_matrix
	.align		8
        /*0020*/ 	.dword	mrg32k3aM1
	.align		8
        /*0028*/ 	.dword	mrg32k3aM2
	.align		8
        /*0030*/ 	.dword	mrg32k3aM1SubSeq
	.align		8
        /*0038*/ 	.dword	mrg32k3aM2SubSeq
	.align		8
        /*0040*/ 	.dword	mrg32k3aM1Seq
	.align		8
        /*0048*/ 	.dword	mrg32k3aM2Seq
	.align		8
        /*0050*/ 	.dword	BOUNDRY_MAX
	.align		8
        /*0058*/ 	.dword	BOUNDRY_MIN
	.align		8
        /*0060*/ 	.dword	FREQUENCY_MIN
	.align		8
        /*0068*/ 	.dword	FREQUENCY_MAX
	.align		8
        /*0070*/ 	.dword	objective_function
	.align		8
        /*0078*/ 	.dword	$str
	.align		8
        /*0080*/ 	.dword	$str$1
	.align		8
        /*0088*/ 	.dword	$str$2
	.align		8
        /*0090*/ 	.dword	$str$3


//--------------------- .nv.constant3             --------------------------
	.section	.nv.constant3,"a",@progbits
	.align	8
.nv.constant3:
	.type		__cr_lgamma_table,@object
	.size		__cr_lgamma_table,(.L_8 - __cr_lgamma_table)
__cr_lgamma_table:
        /*0000*/ 	.byte	0x00, 0x00, 0x00, 0x00, 0x00, 0x00, 0x00, 0x00, 0x00, 0x00, 0x00, 0x00, 0x00, 0x00, 0x00, 0x00
        /*0010*/ 	.byte	0xef, 0x39, 0xfa, 0xfe, 0x42, 0x2e, 0xe6, 0x3f, 0x02, 0x20, 0x2a, 0xfa, 0x0b, 0xab, 0xfc, 0x3f
        /*0020*/ 	.byte	0xf9, 0x2c, 0x92, 0x7c, 0xa7, 0x6c, 0x09, 0x40, 0xc9, 0x79, 0x44, 0x3c, 0x64, 0x26, 0x13, 0x40
        /*0030*/ 	.byte	0xca, 0x01, 0xcf, 0x3a, 0x27, 0x51, 0x1a, 0x40, 0x30, 0xcc, 0x2d, 0xf3, 0xe1, 0x0c, 0x21, 0x40
        /*0040*/ 	.byte	0x0d, 0xb7, 0xfc, 0x82, 0x8e, 0x35, 0x25, 0x40
.L_8:


//--------------------- .text._Z8run_batsjP3batS0_ --------------------------
	.section	.text._Z8run_batsjP3batS0_,"ax",@progbits
	.align	128
        .global         _Z8run_batsjP3batS0_
        .type           _Z8run_batsjP3batS0_,@function
        .size           _Z8run_batsjP3batS0_,(.L_x_76 - _Z8run_batsjP3batS0_)
        .other          _Z8run_batsjP3batS0_,@"STO_CUDA_ENTRY STV_DEFAULT"
_Z8run_batsjP3batS0_:
.text._Z8run_batsjP3batS0_:
[----:B------:R-:W0:Y:S08]  /*0000*/  LDC R1, c[0x0][0x37c] ;  /* 0x0000df00ff017b82 */ /* 0x000e300000000800 */
[----:B------:R-:W1:Y:S01]  /*0010*/  LDC R26, c[0x0][0x380] ;  /* 0x0000e000ff1a7b82 */ /* 0x000e620000000800 */
[----:B------:R-:W2:Y:S01]  /*0020*/  S2R R17, SR_TID.X ;  /* 0x0000000000117919 */ /* 0x000ea20000002100 */
[----:B------:R-:W3:Y:S01]  /*0030*/  LDCU.64 UR36, c[0x0][0x358] ;  /* 0x00006b00ff2477ac */ /* 0x000ee20008000a00 */
[----:B------:R-:W-:Y:S01]  /*0040*/  IMAD.MOV.U32 R13, RZ, RZ, -0x1e ;  /* 0xffffffe2ff0d7424 */ /* 0x000fe200078e00ff */
[----:B------:R-:W-:Y:S01]  /*0050*/  BSSY.RECONVERGENT B0, `(.L_x_0) ;  /* 0x000026a000007945 */ /* 0x000fe20003800200 */
[----:B------:R-:W-:Y:S01]  /*0060*/  IMAD.MOV.U32 R15, RZ, RZ, 0x1e ;  /* 0x0000001eff0f7424 */ /* 0x000fe200078e00ff */
[----:B------:R-:W-:Y:S01]  /*0070*/  UMOV UR5, 0x8a50 ;  /* 0x00008a5000057882 */ /* 0x000fe20000000000 */
[----:B------:R-:W4:Y:S01]  /*0080*/  LDCU UR4, c[0x0][0x2f8] ;  /* 0x00005f00ff0477ac */ /* 0x000f220008000800 */
[----:B------:R-:W3:Y:S01]  /*0090*/  LDC.64 R2, c[0x4][0x58] ;  /* 0x01001600ff027b82 */ /* 0x000ee20000000a00 */
[----:B0-----:R-:W-:-:S02]  /*00a0*/  VIADD R1, R1, 0xffffffc8 ;  /* 0xffffffc801017836 */ /* 0x001fc40000000000 */
[----:B------:R-:W-:Y:S02]  /*00b0*/  IMAD.MOV.U32 R5, RZ, RZ, -0x75bd8fc ;  /* 0xf8a42704ff057424 */ /* 0x000fe400078e00ff */
[----:B------:R-:W-:Y:S02]  /*00c0*/  IMAD.MOV.U32 R24, RZ, RZ, -0x23270784 ;  /* 0xdcd8f87cff187424 */ /* 0x000fe400078e00ff */
[----:B------:R-:W-:Y:S01]  /*00d0*/  IMAD.U32 R8, RZ, RZ, UR5 ;  /* 0x00000005ff087e24 */ /* 0x000fe2000f8e00ff */
[----:B------:R-:W0:Y:S01]  /*00e0*/  LDC.64 R6, c[0x4][0x50] ;  /* 0x01001400ff067b82 */ /* 0x000e220000000a00 */
[----:B------:R-:W-:Y:S01]  /*00f0*/  IMAD.MOV.U32 R9, RZ, RZ, RZ ;  /* 0x000000ffff097224 */ /* 0x000fe200078e00ff */
[----:B------:R-:W5:Y:S06]  /*0100*/  LDCU UR5, c[0x0][0x2fc] ;  /* 0x00005f80ff0577ac */ /* 0x000f6c0008000800 */
[----:B------:R-:W5:Y:S01]  /*0110*/  LDC.64 R10, c[0x4][0x70] ;  /* 0x01001c00ff0a7b82 */ /* 0x000f620000000a00 */
[----:B-1----:R-:W-:-:S02]  /*0120*/  LOP3.LUT R26, R26, 0xaad26b49, RZ, 0x3c, !PT ;  /* 0xaad26b491a1a7812 */ /* 0x002fc400078e3cff */
[----:B----4-:R-:W-:-:S03]  /*0130*/  IADD3 R16, P1, PT, R1, UR4, RZ ;  /* 0x0000000401107c10 */ /* 0x010fc6000ff3e0ff */
[----:B------:R-:W-:Y:S01]  /*0140*/  IMAD R26, R26, 0x4182bed5, RZ ;  /* 0x4182bed51a1a7824 */ /* 0x000fe200078e02ff */
[----:B---3--:R5:W-:Y:S01]  /*0150*/  STG.E desc[UR36][R2.64], R13 ;  /* 0x0000000d02007986 */ /* 0x008be2000c101924 */
[----:B--2---:R-:W-:Y:S02]  /*0160*/  ISETP.NE.AND P0, PT, R17, RZ, PT ;  /* 0x000000ff1100720c */ /* 0x004fe40003f05270 */
[C---:B------:R-:W-:Y:S01]  /*0170*/  VIADD R25, R26.reuse, 0x583f19 ;  /* 0x00583f191a197836 */ /* 0x040fe20000000000 */
[C---:B------:R-:W-:Y:S01]  /*0180*/  LOP3.LUT R4, R26.reuse, 0x159a55e5, RZ, 0x3c, !PT ;  /* 0x159a55e51a047812 */ /* 0x040fe200078e3cff */
[C---:B------:R-:W-:Y:S02]  /*0190*/  VIADD R18, R26.reuse, 0xd9f6dc18 ;  /* 0xd9f6dc181a127836 */ /* 0x040fe40000000000 */
[----:B------:R-:W-:Y:S01]  /*01a0*/  VIADD R19, R26, 0x75bcd15 ;  /* 0x075bcd151a137836 */ /* 0x000fe20000000000 */
[----:B------:R1:W-:Y:S04]  /*01b0*/  STL.64 [R1+0x18], R24 ;  /* 0x0000181801007387 */ /* 0x0003e80000100a00 */
[----:B0-----:R1:W-:Y:S01]  /*01c0*/  STG.E desc[UR36][R6.64], R15 ;  /* 0x0000000f06007986 */ /* 0x0013e2000c101924 */
[----:B-----5:R-:W-:-:S03]  /*01d0*/  IMAD.X R2, RZ, RZ, UR5, P1 ;  /* 0x00000005ff027e24 */ /* 0x020fc600088e06ff */
[----:B------:R1:W-:Y:S04]  /*01e0*/  STL.64 [R1+0x10], R4 ;  /* 0x0000100401007387 */ /* 0x0003e80000100a00 */
[----:B------:R1:W-:Y:S04]  /*01f0*/  STG.E.64 desc[UR36][R10.64], R8 ;  /* 0x000000080a007986 */ /* 0x0003e8000c101b24 */
[----:B------:R1:W-:Y:S01]  /*0200*/  STL.64 [R1+0x8], R18 ;  /* 0x0000081201007387 */ /* 0x0003e20000100a00 */
[----:B------:R-:W-:Y:S05]  /*0210*/  @!P0 BRA `(.L_x_1) ;  /* 0x0000002400348947 */ /* 0x000fea0003800000 */
[----:B------:R-:W-:Y:S02]  /*0220*/  VIADD R0, R1, 0x8 ;  /* 0x0000000801007836 */ /* 0x000fe40000000000 */
[----:B------:R-:W-:Y:S02]  /*0230*/  IMAD.MOV.U32 R3, RZ, RZ, RZ ;  /* 0x000000ffff037224 */ /* 0x000fe400078e00ff */
[----:B-1----:R-:W-:Y:S02]  /*0240*/  IMAD.MOV.U32 R10, RZ, RZ, R17 ;  /* 0x000000ffff0a7224 */ /* 0x002fe400078e0011 */
[----:B------:R-:W-:-:S07]  /*0250*/  IMAD.MOV.U32 R11, RZ, RZ, RZ ;  /* 0x000000ffff0b7224 */ /* 0x000fce00078e00ff */
.L_x_10:
[----:B------:R-:W-:Y:S01]  /*0260*/  LOP3.LUT R33, R10, 0x3, RZ, 0xc0, !PT ;  /* 0x000000030a217812 */ /* 0x000fe200078ec0ff */
[----:B------:R-:W-:Y:S03]  /*0270*/  BSSY.RECONVERGENT B1, `(.L_x_2) ;  /* 0x0000241000017945 */ /* 0x000fe60003800200 */
[----:B------:R-:W-:-:S04]  /*0280*/  ISETP.NE.U32.AND P0, PT, R33, RZ, PT ;  /* 0x000000ff2100720c */ /* 0x000fc80003f05070 */
[----:B------:R-:W-:-:S13]  /*0290*/  ISETP.NE.AND.EX P0, PT, RZ, RZ, PT, P0 ;  /* 0x000000ffff00720c */ /* 0x000fda0003f05300 */
[----:B01----:R-:W-:Y:S05]  /*02a0*/  @!P0 BRA `(.L_x_3) ;  /* 0x0000002000f48947 */ /* 0x003fea0003800000 */
[----:B------:R-:W0:Y:S01]  /*02b0*/  LDC.64 R6, c[0x4][0x10] ;  /* 0x01000400ff067b82 */ /* 0x000e220000000a00 */
[----:B------:R-:W-:Y:S01]  /*02c0*/  IMAD.MOV.U32 R13, RZ, RZ, RZ ;  /* 0x000000ffff0d7224 */ /* 0x000fe200078e00ff */
[----:B------:R-:W-:Y:S02]  /*02d0*/  CS2R R24, SRZ ;  /* 0x0000000000187805 */ /* 0x000fe4000001ff00 */
[----:B------:R-:W-:Y:S01]  /*02e0*/  CS2R R4, SRZ ;  /* 0x0000000000047805 */ /* 0x000fe2000001ff00 */
[----:B------:R-:W-:Y:S02]  /*02f0*/  IMAD.MOV.U32 R19, RZ, RZ, RZ ;  /* 0x000000ffff137224 */ /* 0x000fe400078e00ff */
[----:B0-----:R-:W-:-:S07]  /*0300*/  IMAD.WIDE.U32 R6, R3, 0xc80, R6 ;  /* 0x00000c8003067825 */ /* 0x001fce00078e0006 */
.L_x_5:
[----:B------:R-:W-:-:S06]  /*0310*/  IMAD R12, R13, 0x4, R0 ;  /* 0x000000040d0c7824 */ /* 0x000fcc00078e0200 */
[----:B------:R-:W5:Y:S01]  /*0320*/  LDL R12, [R12+0x4] ;  /* 0x000004000c0c7983 */ /* 0x000f620000100800 */
[----:B------:R-:W-:Y:S01]  /*0330*/  IMAD.SHL.U32 R14, R13, 0x20, RZ ;  /* 0x000000200d0e7824 */ /* 0x000fe200078e00ff */
[----:B------:R-:W-:-:S06]  /*0340*/  UMOV UR4, URZ ;  /* 0x000000ff00047c82 */ /* 0x000fcc0008000000 */
.L_x_4:
[----:B-----5:R-:W-:Y:S01]  /*0350*/  SHF.R.U32.HI R35, RZ, UR4, R12 ;  /* 0x00000004ff237c19 */ /* 0x020fe2000801160c */
[----:B------:R-:W-:-:S03]  /*0360*/  VIADD R8, R14, UR4 ;  /* 0x000000040e087c36 */ /* 0x000fc60008000000 */
[----:B------:R-:W-:-:S04]  /*0370*/  LOP3.LUT R9, R35, 0x1, RZ, 0xc0, !PT ;  /* 0x0000000123097812 */ /* 0x000fc800078ec0ff */
[----:B------:R-:W-:Y:S01]  /*0380*/  ISETP.NE.U32.AND P0, PT, R9, 0x1, PT ;  /* 0x000000010900780c */ /* 0x000fe20003f05070 */
[----:B------:R-:W-:-:S03]  /*0390*/  IMAD R9, R8, 0x5, RZ ;  /* 0x0000000508097824 */ /* 0x000fc600078e02ff */
[----:B------:R-:W-:Y:S01]  /*03a0*/  R2P PR, R35, 0x7e ;  /* 0x0000007e23007804 */ /* 0x000fe20000000000 */
[----:B------:R-:W-:-:S08]  /*03b0*/  IMAD.WIDE.U32 R8, R9, 0x4, R6 ;  /* 0x0000000409087825 */ /* 0x000fd000078e0006 */
[----:B------:R-:W2:Y:S04]  /*03c0*/  @!P0 LDG.E R18, desc[UR36][R8.64+0x10] ;  /* 0x0000102408128981 */ /* 0x000ea8000c1e1900 */
[----:B------:R-:W3:Y:S04]  /*03d0*/  @P1 LDG.E R20, desc[UR36][R8.64+0x24] ;  /* 0x0000242408141981 */ /* 0x000ee8000c1e1900 */
[----:B------:R-:W4:Y:S04]  /*03e0*/  @P2 LDG.E R22, desc[UR36][R8.64+0x38] ;  /* 0x0000382408162981 */ /* 0x000f28000c1e1900 */
[----:B------:R-:W4:Y:S04]  /*03f0*/  @P3 LDG.E R30, desc[UR36][R8.64+0x4c] ;  /* 0x00004c24081e3981 */ /* 0x000f28000c1e1900 */
[----:B------:R-:W4:Y:S04]  /*0400*/  @!P0 LDG.E R15, desc[UR36][R8.64+0x4] ;  /* 0x00000424080f8981 */ /* 0x000f28000c1e1900 */
[----:B------:R-:W4:Y:S04]  /*0410*/  @!P0 LDG.E R21, desc[UR36][R8.64+0xc] ;  /* 0x00000c2408158981 */ /* 0x000f28000c1e1900 */
[----:B------:R-:W4:Y:S04]  /*0420*/  @P1 LDG.E R23, desc[UR36][R8.64+0x18] ;  /* 0x0000182408171981 */ /* 0x000f28000c1e1900 */
[----:B------:R-:W4:Y:S04]  /*0430*/  @P1 LDG.E R28, desc[UR36][R8.64+0x1c] ;  /* 0x00001c24081c1981 */ /* 0x000f28000c1e1900 */
[----:B------:R-:W4:Y:S04]  /*0440*/  @P1 LDG.E R27, desc[UR36][R8.64+0x20] ;  /* 0x00002024081b1981 */ /* 0x000f28000c1e1900 */
[----:B------:R-:W4:Y:S04]  /*0450*/  @P4 LDG.E R32, desc[UR36][R8.64+0x60] ;  /* 0x0000602408204981 */ /* 0x000f28000c1e1900 */
[----:B------:R-:W4:Y:S04]  /*0460*/  @P4 LDG.E R29, desc[UR36][R8.64+0x54] ;  /* 0x00005424081d4981 */ /* 0x000f28000c1e1900 */
[----:B------:R-:W4:Y:S04]  /*0470*/  @P4 LDG.E R31, desc[UR36][R8.64+0x5c] ;  /* 0x00005c24081f4981 */ /* 0x000f28000c1e1900 */
[----:B------:R-:W4:Y:S04]  /*0480*/  @P5 LDG.E R34, desc[UR36][R8.64+0x74] ;  /* 0x0000742408225981 */ /* 0x000f28000c1e1900 */
[----:B------:R-:W4:Y:S01]  /*0490*/  @P6 LDG.E R36, desc[UR36][R8.64+0x88] ;  /* 0x0000882408246981 */ /* 0x000f22000c1e1900 */
[----:B--2---:R-:W-:-:S03]  /*04a0*/  @!P0 LOP3.LUT R25, R25, R18, RZ, 0x3c, !PT ;  /* 0x0000001219198212 */ /* 0x004fc600078e3cff */
[----:B------:R-:W2:Y:S01]  /*04b0*/  @!P0 LDG.E R18, desc[UR36][R8.64] ;  /* 0x0000002408128981 */ /* 0x000ea2000c1e1900 */
[----:B---3--:R-:W-:-:S03]  /*04c0*/  @P1 LOP3.LUT R25, R25, R20, RZ, 0x3c, !PT ;  /* 0x0000001419191212 */ /* 0x008fc600078e3cff */
[----:B------:R-:W3:Y:S01]  /*04d0*/  @!P0 LDG.E R20, desc[UR36][R8.64+0x8] ;  /* 0x0000082408148981 */ /* 0x000ee2000c1e1900 */
[----:B----4-:R-:W-:-:S03]  /*04e0*/  @P2 LOP3.LUT R25, R25, R22, RZ, 0x3c, !PT ;  /* 0x0000001619192212 */ /* 0x010fc600078e3cff */
[----:B------:R-:W4:Y:S01]  /*04f0*/  @P1 LDG.E R22, desc[UR36][R8.64+0x14] ;  /* 0x0000142408161981 */ /* 0x000f22000c1e1900 */
[----:B------:R-:W-:-:S03]  /*0500*/  @P3 LOP3.LUT R25, R25, R30, RZ, 0x3c, !PT ;  /* 0x0000001e19193212 */ /* 0x000fc600078e3cff */
[----:B------:R-:W4:Y:S01]  /*0510*/  @P2 LDG.E R30, desc[UR36][R8.64+0x28] ;  /* 0x00002824081e2981 */ /* 0x000f22000c1e1900 */
[----:B------:R-:W-:-:S03]  /*0520*/  @!P0 LOP3.LUT R4, R4, R15, RZ, 0x3c, !PT ;  /* 0x0000000f04048212 */ /* 0x000fc600078e3cff */
[----:B------:R-:W4:Y:S01]  /*0530*/  @P2 LDG.E R15, desc[UR36][R8.64+0x2c] ;  /* 0x00002c24080f2981 */ /* 0x000f22000c1e1900 */
[----:B------:R-:W-:-:S03]  /*0540*/  @!P0 LOP3.LUT R24, R24, R21, RZ, 0x3c, !PT ;  /* 0x0000001518188212 */ /* 0x000fc600078e3cff */
[----:B------:R-:W4:Y:S01]  /*0550*/  @P2 LDG.E R21, desc[UR36][R8.64+0x34] ;  /* 0x0000342408152981 */ /* 0x000f22000c1e1900 */
[----:B------:R-:W-:-:S03]  /*0560*/  @P1 LOP3.LUT R4, R4, R23, RZ, 0x3c, !PT ;  /* 0x0000001704041212 */ /* 0x000fc600078e3cff */
[----:B------:R-:W4:Y:S01]  /*0570*/  @P3 LDG.E R23, desc[UR36][R8.64+0x40] ;  /* 0x0000402408173981 */ /* 0x000f22000c1e1900 */
[----:B------:R-:W-:-:S03]  /*0580*/  @P1 LOP3.LUT R24, R24, R27, RZ, 0x3c, !PT ;  /* 0x0000001b18181212 */ /* 0x000fc600078e3cff */
[----:B------:R-:W4:Y:S01]  /*0590*/  @P3 LDG.E R27, desc[UR36][R8.64+0x48] ;  /* 0x00004824081b3981 */ /* 0x000f22000c1e1900 */
[----:B------:R-:W-:-:S03]  /*05a0*/  @P4 LOP3.LUT R25, R25, R32, RZ, 0x3c, !PT ;  /* 0x0000002019194212 */ /* 0x000fc600078e3cff */
[----:B------:R-:W4:Y:S01]  /*05b0*/  @P5 LDG.E R32, desc[UR36][R8.64+0x64] ;  /* 0x0000642408205981 */ /* 0x000f22000c1e1900 */
[----:B--2---:R-:W-:-:S03]  /*05c0*/  @!P0 LOP3.LUT R19, R19, R18, RZ, 0x3c, !PT ;  /* 0x0000001213138212 */ /* 0x004fc600078e3cff */
[----:B------:R-:W2:Y:S01]  /*05d0*/  @P2 LDG.E R18, desc[UR36][R8.64+0x30] ;  /* 0x0000302408122981 */ /* 0x000ea2000c1e1900 */
[----:B---3--:R-:W-:-:S03]  /*05e0*/  @!P0 LOP3.LUT R5, R5, R20, RZ, 0x3c, !PT ;  /* 0x0000001405058212 */ /* 0x008fc600078e3cff */
[----:B------:R-:W3:Y:S01]  /*05f0*/  @P3 LDG.E R20, desc[UR36][R8.64+0x3c] ;  /* 0x00003c2408143981 */ /* 0x000ee2000c1e1900 */
[----:B----4-:R-:W-:Y:S02]  /*0600*/  @P1 LOP3.LUT R19, R19, R22, RZ, 0x3c, !PT ;  /* 0x0000001613131212 */ /* 0x010fe400078e3cff */
[----:B------:R-:W-:Y:S01]  /*0610*/  @P1 LOP3.LUT R5, R5, R28, RZ, 0x3c, !PT ;  /* 0x0000001c05051212 */ /* 0x000fe200078e3cff */
[----:B------:R-:W4:Y:S01]  /*0620*/  @P3 LDG.E R22, desc[UR36][R8.64+0x44] ;  /* 0x0000442408163981 */ /* 0x000f22000c1e1900 */
[----:B------:R-:W-:-:S03]  /*0630*/  @P2 LOP3.LUT R19, R19, R30, RZ, 0x3c, !PT ;  /* 0x0000001e13132212 */ /* 0x000fc600078e3cff */
[----:B------:R-:W4:Y:S04]  /*0640*/  @P4 LDG.E R28, desc[UR36][R8.64+0x50] ;  /* 0x00005024081c4981 */ /* 0x000f28000c1e1900 */
[----:B------:R-:W4:Y:S01]  /*0650*/  @P4 LDG.E R30, desc[UR36][R8.64+0x58] ;  /* 0x00005824081e4981 */ /* 0x000f22000c1e1900 */
[----:B------:R-:W-:Y:S02]  /*0660*/  LOP3.LUT P0, RZ, R35, 0x80, RZ, 0xc0, !PT ;  /* 0x0000008023ff7812 */ /* 0x000fe4000780c0ff */
[----:B------:R-:W-:Y:S02]  /*0670*/  @P2 LOP3.LUT R4, R4, R15, RZ, 0x3c, !PT ;  /* 0x0000000f04042212 */ /* 0x000fe400078e3cff */
[----:B------:R-:W-:Y:S01]  /*0680*/  @P2 LOP3.LUT R24, R24, R21, RZ, 0x3c, !PT ;  /* 0x0000001518182212 */ /* 0x000fe200078e3cff */
[----:B------:R-:W4:Y:S01]  /*0690*/  @P5 LDG.E R15, desc[UR36][R8.64+0x68] ;  /* 0x00006824080f5981 */ /* 0x000f22000c1e1900 */
[----:B------:R-:W-:-:S03]  /*06a0*/  @P3 LOP3.LUT R4, R4, R23, RZ, 0x3c, !PT ;  /* 0x0000001704043212 */ /* 0x000fc600078e3cff */
[----:B------:R-:W4:Y:S01]  /*06b0*/  @P5 LDG.E R21, desc[UR36][R8.64+0x70] ;  /* 0x0000702408155981 */ /* 0x000f22000c1e1900 */
[----:B------:R-:W-:-:S03]  /*06c0*/  @P3 LOP3.LUT R24, R24, R27, RZ, 0x3c, !PT ;  /* 0x0000001b18183212 */ /* 0x000fc600078e3cff */
[----:B------:R-:W4:Y:S01]  /*06d0*/  @P6 LDG.E R23, desc[UR36][R8.64+0x7c] ;  /* 0x00007c2408176981 */ /* 0x000f22000c1e1900 */
[----:B------:R-:W-:-:S03]  /*06e0*/  @P4 LOP3.LUT R4, R4, R29, RZ, 0x3c, !PT ;  /* 0x0000001d04044212 */ /* 0x000fc600078e3cff */
[----:B------:R-:W4:Y:S01]  /*06f0*/  @P6 LDG.E R27, desc[UR36][R8.64+0x84] ;  /* 0x00008424081b6981 */ /* 0x000f22000c1e1900 */
[----:B------:R-:W-:-:S03]  /*0700*/  @P4 LOP3.LUT R24, R24, R31, RZ, 0x3c, !PT ;  /* 0x0000001f18184212 */ /* 0x000fc600078e3cff */
[----:B------:R-:W4:Y:S04]  /*0710*/  @P0 LDG.E R29, desc[UR36][R8.64+0x90] ;  /* 0x00009024081d0981 */ /* 0x000f28000c1e1900 */
[----:B------:R-:W4:Y:S01]  /*0720*/  @P0 LDG.E R31, desc[UR36][R8.64+0x98] ;  /* 0x00009824081f0981 */ /* 0x000f22000c1e1900 */
[----:B--2---:R-:W-:-:S03]  /*0730*/  @P2 LOP3.LUT R5, R5, R18, RZ, 0x3c, !PT ;  /* 0x0000001205052212 */ /* 0x004fc600078e3cff */
[----:B------:R-:W2:Y:S01]  /*0740*/  @P5 LDG.E R18, desc[UR36][R8.64+0x6c] ;  /* 0x00006c2408125981 */ /* 0x000ea2000c1e1900 */
[----:B---3--:R-:W-:-:S03]  /*0750*/  @P3 LOP3.LUT R19, R19, R20, RZ, 0x3c, !PT ;  /* 0x0000001413133212 */ /* 0x008fc600078e3cff */
[----:B------:R-:W3:Y:S01]  /*0760*/  @P6 LDG.E R20, desc[UR36][R8.64+0x78] ;  /* 0x0000782408146981 */ /* 0x000ee2000c1e1900 */
[----:B----4-:R-:W-:-:S03]  /*0770*/  @P3 LOP3.LUT R5, R5, R22, RZ, 0x3c, !PT ;  /* 0x0000001605053212 */ /* 0x010fc600078e3cff */
[----:B------:R-:W4:Y:S01]  /*0780*/  @P6 LDG.E R22, desc[UR36][R8.64+0x80] ;  /* 0x0000802408166981 */ /* 0x000f22000c1e1900 */
[----:B------:R-:W-:-:S03]  /*0790*/  @P4 LOP3.LUT R19, R19, R28, RZ, 0x3c, !PT ;  /* 0x0000001c13134212 */ /* 0x000fc600078e3cff */
[----:B------:R-:W4:Y:S01]  /*07a0*/  @P0 LDG.E R28, desc[UR36][R8.64+0x8c] ;  /* 0x00008c24081c0981 */ /* 0x000f22000c1e1900 */
[----:B------:R-:W-:Y:S02]  /*07b0*/  @P4 LOP3.LUT R5, R5, R30, RZ, 0x3c, !PT ;  /* 0x0000001e05054212 */ /* 0x000fe400078e3cff */
[----:B------:R-:W-:Y:S01]  /*07c0*/  @P5 LOP3.LUT R19, R19, R32, RZ, 0x3c, !PT ;  /* 0x0000002013135212 */ /* 0x000fe200078e3cff */
[----:B------:R-:W4:Y:S04]  /*07d0*/  @P0 LDG.E R30, desc[UR36][R8.64+0x94] ;  /* 0x00009424081e0981 */ /* 0x000f28000c1e1900 */
[----:B------:R-:W4:Y:S01]  /*07e0*/  @P0 LDG.E R32, desc[UR36][R8.64+0x9c] ;  /* 0x00009c2408200981 */ /* 0x000f22000c1e1900 */
[----:B------:R-:W-:Y:S02]  /*07f0*/  @P5 LOP3.LUT R25, R25, R34, RZ, 0x3c, !PT ;  /* 0x0000002219195212 */ /* 0x000fe400078e3cff */
[----:B------:R-:W-:-:S02]  /*0800*/  @P5 LOP3.LUT R4, R4, R15, RZ, 0x3c, !PT ;  /* 0x0000000f04045212 */ /* 0x000fc400078e3cff */
[----:B------:R-:W-:Y:S02]  /*0810*/  @P5 LOP3.LUT R24, R24, R21, RZ, 0x3c, !PT ;  /* 0x0000001518185212 */ /* 0x000fe400078e3cff */
[----:B------:R-:W-:Y:S02]  /*0820*/  @P6 LOP3.LUT R25, R25, R36, RZ, 0x3c, !PT ;  /* 0x0000002419196212 */ /* 0x000fe400078e3cff */
[----:B------:R-:W-:Y:S02]  /*0830*/  @P6 LOP3.LUT R4, R4, R23, RZ, 0x3c, !PT ;  /* 0x0000001704046212 */ /* 0x000fe400078e3cff */
[----:B------:R-:W-:Y:S02]  /*0840*/  @P6 LOP3.LUT R24, R24, R27, RZ, 0x3c, !PT ;  /* 0x0000001b18186212 */ /* 0x000fe400078e3cff */
[----:B------:R-:W-:Y:S02]  /*0850*/  @P0 LOP3.LUT R4, R4, R29, RZ, 0x3c, !PT ;  /* 0x0000001d04040212 */ /* 0x000fe400078e3cff */
[----:B------:R-:W-:-:S02]  /*0860*/  @P0 LOP3.LUT R24, R24, R31, RZ, 0x3c, !PT ;  /* 0x0000001f18180212 */ /* 0x000fc400078e3cff */
[----:B--2---:R-:W-:Y:S02]  /*0870*/  @P5 LOP3.LUT R5, R5, R18, RZ, 0x3c, !PT ;  /* 0x0000001205055212 */ /* 0x004fe400078e3cff */
[----:B---3--:R-:W-:Y:S02]  /*0880*/  @P6 LOP3.LUT R19, R19, R20, RZ, 0x3c, !PT ;  /* 0x0000001413136212 */ /* 0x008fe400078e3cff */
[----:B----4-:R-:W-:Y:S02]  /*0890*/  @P6 LOP3.LUT R5, R5, R22, RZ, 0x3c, !PT ;  /* 0x0000001605056212 */ /* 0x010fe400078e3cff */
[----:B------:R-:W-:Y:S02]  /*08a0*/  @P0 LOP3.LUT R19, R19, R28, RZ, 0x3c, !PT ;  /* 0x0000001c13130212 */ /* 0x000fe400078e3cff */
[----:B------:R-:W-:Y:S02]  /*08b0*/  @P0 LOP3.LUT R5, R5, R30, RZ, 0x3c, !PT ;  /* 0x0000001e05050212 */ /* 0x000fe400078e3cff */
[----:B------:R-:W-:-:S02]  /*08c0*/  @P0 LOP3.LUT R25, R25, R32, RZ, 0x3c, !PT ;  /* 0x0000002019190212 */ /* 0x000fc400078e3cff */
[----:B------:R-:W-:-:S13]  /*08d0*/  R2P PR, R35.B1, 0x7f ;  /* 0x0000007f23007804 */ /* 0x000fda0000001000 */
[----:B------:R-:W2:Y:S04]  /*08e0*/  @P0 LDG.E R18, desc[UR36][R8.64+0xa0] ;  /* 0x0000a02408120981 */ /* 0x000ea8000c1e1900 */
[----:B------:R-:W3:Y:S04]  /*08f0*/  @P0 LDG.E R20, desc[UR36][R8.64+0xa8] ;  /* 0x0000a82408140981 */ /* 0x000ee8000c1e1900 */
[----:B------:R-:W4:Y:S04]  /*0900*/  @P0 LDG.E R15, desc[UR36][R8.64+0xa4] ;  /* 0x0000a424080f0981 */ /* 0x000f28000c1e1900 */
        /* <DEDUP_REMOVED lines=33> */
[----:B--2---:R-:W-:-:S03]  /*0b20*/  @P2 LOP3.LUT R5, R5, R18, RZ, 0x3c, !PT ;  /* 0x0000001205052212 */ /* 0x004fc600078e3cff */
[----:B------:R-:W2:Y:S01]  /*0b30*/  @P4 LDG.E R18, desc[UR36][R8.64+0x100] ;  /* 0x0001002408124981 */ /* 0x000ea2000c1e1900 */
[----:B------:R-:W-:Y:S02]  /*0b40*/  LOP3.LUT P0, RZ, R35, 0x8000, RZ, 0xc0, !PT ;  /* 0x0000800023ff7812 */ /* 0x000fe4000780c0ff */
[----:B------:R-:W-:Y:S02]  /*0b50*/  @P2 LOP3.LUT R4, R4, R29, RZ, 0x3c, !PT ;  /* 0x0000001d04042212 */ /* 0x000fe400078e3cff */
[----:B---3--:R-:W-:Y:S02]  /*0b60*/  @P2 LOP3.LUT R25, R25, R20, RZ, 0x3c, !PT ;  /* 0x0000001419192212 */ /* 0x008fe400078e3cff */
[----:B----4-:R-:W-:Y:S01]  /*0b70*/  @P2 LOP3.LUT R24, R24, R15, RZ, 0x3c, !PT ;  /* 0x0000000f18182212 */ /* 0x010fe200078e3cff */
[----:B------:R-:W3:Y:S01]  /*0b80*/  @P5 LDG.E R20, desc[UR36][R8.64+0x10c] ;  /* 0x00010c2408145981 */ /* 0x000ee2000c1e1900 */
        /* <DEDUP_REMOVED lines=14> */
[----:B------:R-:W-:Y:S02]  /*0c70*/  @P4 LOP3.LUT R24, R24, R31, RZ, 0x3c, !PT ;  /* 0x0000001f18184212 */ /* 0x000fe400078e3cff */
[----:B------:R-:W-:Y:S01]  /*0c80*/  @P4 LOP3.LUT R5, R5, R34, RZ, 0x3c, !PT ;  /* 0x0000002205054212 */ /* 0x000fe200078e3cff */
[----:B------:R-:W4:Y:S01]  /*0c90*/  @P0 LDG.E R32, desc[UR36][R8.64+0x12c] ;  /* 0x00012c2408200981 */ /* 0x000f22000c1e1900 */
[----:B------:R-:W-:-:S03]  /*0ca0*/  @P5 LOP3.LUT R19, R19, R36, RZ, 0x3c, !PT ;  /* 0x0000002413135212 */ /* 0x000fc600078e3cff */
[----:B------:R-:W4:Y:S04]  /*0cb0*/  @P0 LDG.E R29, desc[UR36][R8.64+0x130] ;  /* 0x00013024081d0981 */ /* 0x000f28000c1e1900 */
[----:B------:R-:W4:Y:S04]  /*0cc0*/  @P0 LDG.E R34, desc[UR36][R8.64+0x134] ;  /* 0x0001342408220981 */ /* 0x000f28000c1e1900 */
[----:B------:R-:W4:Y:S04]  /*0cd0*/  @P0 LDG.E R36, desc[UR36][R8.64+0x13c] ;  /* 0x00013c2408240981 */ /* 0x000f28000c1e1900 */
[----:B------:R-:W4:Y:S01]  /*0ce0*/  @P0 LDG.E R31, desc[UR36][R8.64+0x138] ;  /* 0x00013824081f0981 */ /* 0x000f22000c1e1900 */
[----:B--2---:R-:W-:-:S03]  /*0cf0*/  @P4 LOP3.LUT R25, R25, R18, RZ, 0x3c, !PT ;  /* 0x0000001219194212 */ /* 0x004fc600078e3cff */
[----:B------:R-:W2:Y:S01]  /*0d00*/  @P6 LDG.E R18, desc[UR36][R8.64+0x128] ;  /* 0x0001282408126981 */ /* 0x000ea2000c1e1900 */
[----:B------:R-:W-:-:S04]  /*0d10*/  UIADD3 UR4, UPT, UPT, UR4, 0x10, URZ ;  /* 0x0000001004047890 */ /* 0x000fc8000fffe0ff */
[----:B------:R-:W-:Y:S01]  /*0d20*/  UISETP.NE.AND UP0, UPT, UR4, 0x20, UPT ;  /* 0x000000200400788c */ /* 0x000fe2000bf05270 */
[----:B---3--:R-:W-:Y:S02]  /*0d30*/  @P5 LOP3.LUT R5, R5, R20, RZ, 0x3c, !PT ;  /* 0x0000001405055212 */ /* 0x008fe400078e3cff */
[----:B----4-:R-:W-:Y:S02]  /*0d40*/  @P5 LOP3.LUT R4, R4, R15, RZ, 0x3c, !PT ;  /* 0x0000000f04045212 */ /* 0x010fe400078e3cff */
[----:B------:R-:W-:Y:S02]  /*0d50*/  @P5 LOP3.LUT R24, R24, R21, RZ, 0x3c, !PT ;  /* 0x0000001518185212 */ /* 0x000fe400078e3cff */
[----:B------:R-:W-:Y:S02]  /*0d60*/  @P5 LOP3.LUT R25, R25, R22, RZ, 0x3c, !PT ;  /* 0x0000001619195212 */ /* 0x000fe400078e3cff */
        /* <DEDUP_REMOVED lines=8> */
[----:B--2---:R-:W-:-:S04]  /*0df0*/  @P6 LOP3.LUT R25, R25, R18, RZ, 0x3c, !PT ;  /* 0x0000001219196212 */ /* 0x004fc800078e3cff */
[----:B------:R-:W-:Y:S01]  /*0e00*/  @P0 LOP3.LUT R25, R25, R36, RZ, 0x3c, !PT ;  /* 0x0000002419190212 */ /* 0x000fe200078e3cff */
[----:B------:R-:W-:Y:S06]  /*0e10*/  BRA.U UP0, `(.L_x_4) ;  /* 0xfffffff5004c7547 */ /* 0x000fec000b83ffff */
[----:B------:R-:W-:-:S05]  /*0e20*/  VIADD R13, R13, 0x1 ;  /* 0x000000010d0d7836 */ /* 0x000fca0000000000 */
[----:B------:R-:W-:-:S13]  /*0e30*/  ISETP.NE.AND P0, PT, R13, 0x5, PT ;  /* 0x000000050d00780c */ /* 0x000fda0003f05270 */
[----:B------:R-:W-:Y:S05]  /*0e40*/  @P0 BRA `(.L_x_5) ;  /* 0xfffffff400300947 */ /* 0x000fea000383ffff */
[----:B------:R0:W-:Y:S01]  /*0e50*/  STL.64 [R1+0x10], R4 ;  /* 0x0000100401007387 */ /* 0x0001e20000100a00 */
[----:B------:R-:W-:-:S03]  /*0e60*/  ISETP.NE.U32.AND P0, PT, R33, 0x1, PT ;  /* 0x000000012100780c */ /* 0x000fc60003f05070 */
[----:B------:R0:W-:Y:S01]  /*0e70*/  STL.64 [R1+0x18], R24 ;  /* 0x0000181801007387 */ /* 0x0001e20000100a00 */
[----:B------:R-:W-:-:S03]  /*0e80*/  ISETP.NE.AND.EX P0, PT, RZ, RZ, PT, P0 ;  /* 0x000000ffff00720c */ /* 0x000fc60003f05300 */
[----:B------:R0:W-:Y:S10]  /*0e90*/  STL [R1+0xc], R19 ;  /* 0x00000c1301007387 */ /* 0x0001f40000100800 */
[----:B0-----:R-:W-:Y:S05]  /*0ea0*/  @!P0 BRA `(.L_x_3) ;  /* 0x0000001400f48947 */ /* 0x001fea0003800000 */
[----:B------:R-:W-:Y:S01]  /*0eb0*/  UMOV UR4, URZ ;  /* 0x000000ff00047c82 */ /* 0x000fe20008000000 */
[----:B------:R-:W-:Y:S01]  /*0ec0*/  IMAD.MOV.U32 R13, RZ, RZ, RZ ;  /* 0x000000ffff0d7224 */ /* 0x000fe200078e00ff */
[----:B------:R-:W-:Y:S01]  /*0ed0*/  CS2R R4, SRZ ;  /* 0x0000000000047805 */ /* 0x000fe2000001ff00 */
[----:B------:R-:W-:Y:S02]  /*0ee0*/  IMAD.MOV.U32 R24, RZ, RZ, RZ ;  /* 0x000000ffff187224 */ /* 0x000fe400078e00ff */
[----:B------:R-:W-:Y:S02]  /*0ef0*/  IMAD.MOV.U32 R19, RZ, RZ, RZ ;  /* 0x000000ffff137224 */ /* 0x000fe400078e00ff */
[----:B------:R-:W-:-:S07]  /*0f00*/  IMAD.U32 R25, RZ, RZ, UR4 ;  /* 0x00000004ff197e24 */ /* 0x000fce000f8e00ff */
.L_x_7:
[----:B------:R-:W-:-:S06]  /*0f10*/  IMAD R12, R13, 0x4, R0 ;  /* 0x000000040d0c7824 */ /* 0x000fcc00078e0200 */
[----:B------:R-:W5:Y:S01]  /*0f20*/  LDL R12, [R12+0x4] ;  /* 0x000004000c0c7983 */ /* 0x000f620000100800 */
[----:B------:R-:W-:Y:S01]  /*0f30*/  IMAD.SHL.U32 R14, R13, 0x20, RZ ;  /* 0x000000200d0e7824 */ /* 0x000fe200078e00ff */
[----:B------:R-:W-:-:S06]  /*0f40*/  UMOV UR4, URZ ;  /* 0x000000ff00047c82 */ /* 0x000fcc0008000000 */
.L_x_6:
        /* <DEDUP_REMOVED lines=178> */
[----:B------:R0:W-:Y:S01]  /*1a70*/  STL [R1+0xc], R19 ;  /* 0x00000c1301007387 */ /* 0x0001e20000100800 */
[----:B------:R-:W-:-:S03]  /*1a80*/  ISETP.NE.AND.EX P0, PT, RZ, RZ, PT, P0 ;  /* 0x000000ffff00720c */ /* 0x000fc60003f05300 */
[----:B------:R0:W-:Y:S10]  /*1a90*/  STL.64 [R1+0x18], R24 ;  /* 0x0000181801007387 */ /* 0x0001f40000100a00 */
[----:B------:R-:W-:Y:S05]  /*1aa0*/  @P0 BRA `(.L_x_3) ;  /* 0x0000000800f40947 */ /* 0x000fea0003800000 */
[----:B------:R-:W-:Y:S01]  /*1ab0*/  UMOV UR4, URZ ;  /* 0x000000ff00047c82 */ /* 0x000fe20008000000 */
[----:B------:R-:W-:Y:S01]  /*1ac0*/  IMAD.MOV.U32 R13, RZ, RZ, RZ ;  /* 0x000000ffff0d7224 */ /* 0x000fe200078e00ff */
[----:B0-----:R-:W-:Y:S01]  /*1ad0*/  CS2R R4, SRZ ;  /* 0x0000000000047805 */ /* 0x001fe2000001ff00 */
[----:B------:R-:W-:Y:S02]  /*1ae0*/  IMAD.MOV.U32 R24, RZ, RZ, RZ ;  /* 0x000000ffff187224 */ /* 0x000fe400078e00ff */
[----:B------:R-:W-:Y:S02]  /*1af0*/  IMAD.MOV.U32 R19, RZ, RZ, RZ ;  /* 0x000000ffff137224 */ /* 0x000fe400078e00ff */
[----:B------:R-:W-:-:S07]  /*1b00*/  IMAD.U32 R25, RZ, RZ, UR4 ;  /* 0x00000004ff197e24 */ /* 0x000fce000f8e00ff */
.L_x_9:
[----:B------:R-:W-:-:S06]  /*1b10*/  IMAD R12, R13, 0x4, R0 ;  /* 0x000000040d0c7824 */ /* 0x000fcc00078e0200 */
[----:B------:R-:W5:Y:S01]  /*1b20*/  LDL R12, [R12+0x4] ;  /* 0x000004000c0c7983 */ /* 0x000f620000100800 */
[----:B------:R-:W-:Y:S01]  /*1b30*/  IMAD.SHL.U32 R14, R13, 0x20, RZ ;  /* 0x000000200d0e7824 */ /* 0x000fe200078e00ff */
[----:B------:R-:W-:-:S06]  /*1b40*/  UMOV UR4, URZ ;  /* 0x000000ff00047c82 */ /* 0x000fcc0008000000 */
.L_x_8:
[----:B-----5:R-:W-:Y:S01]  /*1b50*/  SHF.R.U32.HI R35, RZ, UR4, R12 ;  /* 0x00000004ff237c19 */ /* 0x020fe2000801160c */
[----:B------:R-:W-:-:S03]  /*1b60*/  VIADD R8, R14, UR4 ;  /* 0x000000040e087c36 */ /* 0x000fc60008000000 */
[----:B------:R-:W-:-:S04]  /*1b70*/  LOP3.LUT R9, R35, 0x1, RZ, 0xc0, !PT ;  /* 0x0000000123097812 */ /* 0x000fc800078ec0ff */
[----:B------:R-:W-:Y:S01]  /*1b80*/  ISETP.NE.U32.AND P0, PT, R9, 0x1, PT ;  /* 0x000000010900780c */ /* 0x000fe20003f05070 */
[----:B------:R-:W-:-:S04]  /*1b90*/  IMAD R9, R8, 0x5, RZ ;  /* 0x0000000508097824 */ /* 0x000fc800078e02ff */
[----:B------:R-:W-:-:S08]  /*1ba0*/  IMAD.WIDE.U32 R8, R9, 0x4, R6 ;  /* 0x0000000409087825 */ /* 0x000fd000078e0006 */
[----:B------:R-:W2:Y:S01]  /*1bb0*/  @!P0 LDG.E R22, desc[UR36][R8.64+0x10] ;  /* 0x0000102408168981 */ /* 0x000ea2000c1e1900 */
[----:B------:R-:W-:-:S03]  /*1bc0*/  R2P PR, R35, 0x7e ;  /* 0x0000007e23007804 */ /* 0x000fc60000000000 */
[----:B------:R-:W3:Y:S04]  /*1bd0*/  @!P0 LDG.E R18, desc[UR36][R8.64] ;  /* 0x0000002408128981 */ /* 0x000ee8000c1e1900 */
[----:B------:R-:W4:Y:S04]  /*1be0*/  @!P0 LDG.E R15, desc[UR36][R8.64+0x4] ;  /* 0x00000424080f8981 */ /* 0x000f28000c1e1900 */
        /* <DEDUP_REMOVED lines=15> */
[----:B------:R-:W2:Y:S01]  /*1ce0*/  @P1 LDG.E R22, desc[UR36][R8.64+0x1c] ;  /* 0x00001c2408161981 */ /* 0x000ea2000c1e1900 */
[----:B---3--:R-:W-:-:S03]  /*1cf0*/  @!P0 LOP3.LUT R19, R19, R18, RZ, 0x3c, !PT ;  /* 0x0000001213138212 */ /* 0x008fc600078e3cff */
[----:B------:R-:W3:Y:S01]  /*1d00*/  @P2 LDG.E R18, desc[UR36][R8.64+0x28] ;  /* 0x0000282408122981 */ /* 0x000ee2000c1e1900 */
[----:B----4-:R-:W-:-:S03]  /*1d10*/  @!P0 LOP3.LUT R4, R4, R15, RZ, 0x3c, !PT ;  /* 0x0000000f04048212 */ /* 0x010fc600078e3cff */
        /* <DEDUP_REMOVED lines=16> */
[----:B---3--:R-:W-:Y:S02]  /*1e20*/  @P2 LOP3.LUT R19, R19, R18, RZ, 0x3c, !PT ;  /* 0x0000001213132212 */ /* 0x008fe400078e3cff */
[----:B------:R-:W3:Y:S01]  /*1e30*/  @P5 LDG.E R18, desc[UR36][R8.64+0x64] ;  /* 0x0000642408125981 */ /* 0x000ee2000c1e1900 */
[----:B----4-:R-:W-:-:S03]  /*1e40*/  @P1 LOP3.LUT R24, R24, R15, RZ, 0x3c, !PT ;  /* 0x0000000f18181212 */ /* 0x010fc600078e3cff */
        /* <DEDUP_REMOVED lines=15> */
[----:B------:R-:W-:Y:S02]  /*1f40*/  @P4 LOP3.LUT R4, R4, R31, RZ, 0x3c, !PT ;  /* 0x0000001f04044212 */ /* 0x000fe400078e3cff */
[----:B------:R-:W-:Y:S01]  /*1f50*/  @P4 LOP3.LUT R5, R5, R32, RZ, 0x3c, !PT ;  /* 0x0000002005054212 */ /* 0x000fe200078e3cff */
[----:B------:R-:W4:Y:S04]  /*1f60*/  @P0 LDG.E R29, desc[UR36][R8.64+0x90] ;  /* 0x00009024081d0981 */ /* 0x000f28000c1e1900 */
[----:B------:R-:W4:Y:S04]  /*1f70*/  @P0 LDG.E R32, desc[UR36][R8.64+0x94] ;  /* 0x0000942408200981 */ /* 0x000f28000c1e1900 */
[----:B------:R-:W4:Y:S04]  /*1f80*/  @P0 LDG.E R31, desc[UR36][R8.64+0x98] ;  /* 0x00009824081f0981 */ /* 0x000f28000c1e1900 */
[----:B------:R-:W4:Y:S01]  /*1f90*/  @P0 LDG.E R34, desc[UR36][R8.64+0x9c] ;  /* 0x00009c2408220981 */ /* 0x000f22000c1e1900 */
[----:B--2---:R-:W-:-:S03]  /*1fa0*/  @P4 LOP3.LUT R19, R19, R22, RZ, 0x3c, !PT ;  /* 0x0000001613134212 */ /* 0x004fc600078e3cff */
[----:B------:R-:W2:Y:S01]  /*1fb0*/  @P6 LDG.E R22, desc[UR36][R8.64+0x78] ;  /* 0x0000782408166981 */ /* 0x000ea2000c1e1900 */
[----:B------:R-:W-:Y:S02]  /*1fc0*/  @P4 LOP3.LUT R25, R25, R36, RZ, 0x3c, !PT ;  /* 0x0000002419194212 */ /* 0x000fe400078e3cff */
[----:B------:R-:W-:Y:S02]  /*1fd0*/  @P4 LOP3.LUT R24, R24, R33, RZ, 0x3c, !PT ;  /* 0x0000002118184212 */ /* 0x000fe400078e3cff */
[----:B------:R-:W-:Y:S02]  /*1fe0*/  @P5 LOP3.LUT R25, R25, R38, RZ, 0x3c, !PT ;  /* 0x0000002619195212 */ /* 0x000fe400078e3cff */
[----:B---3--:R-:W-:Y:S02]  /*1ff0*/  @P5 LOP3.LUT R19, R19, R18, RZ, 0x3c, !PT ;  /* 0x0000001213135212 */ /* 0x008fe400078e3cff */
[----:B----4-:R-:W-:Y:S02]  /*2000*/  @P5 LOP3.LUT R4, R4, R15, RZ, 0x3c, !PT ;  /* 0x0000000f04045212 */ /* 0x010fe400078e3cff */
[----:B------:R-:W-:-:S02]  /*2010*/  @P5 LOP3.LUT R5, R5, R20, RZ, 0x3c, !PT ;  /* 0x0000001405055212 */ /* 0x000fc400078e3cff */
[----:B------:R-:W-:Y:S02]  /*2020*/  @P5 LOP3.LUT R24, R24, R21, RZ, 0x3c, !PT ;  /* 0x0000001518185212 */ /* 0x000fe400078e3cff */
[----:B------:R-:W-:Y:S02]  /*2030*/  @P6 LOP3.LUT R25, R25, R40, RZ, 0x3c, !PT ;  /* 0x0000002819196212 */ /* 0x000fe400078e3cff */
[----:B------:R-:W-:Y:S02]  /*2040*/  @P6 LOP3.LUT R5, R5, R28, RZ, 0x3c, !PT ;  /* 0x0000001c05056212 */ /* 0x000fe400078e3cff */
[----:B------:R-:W-:Y:S02]  /*2050*/  @P6 LOP3.LUT R24, R24, R27, RZ, 0x3c, !PT ;  /* 0x0000001b18186212 */ /* 0x000fe400078e3cff */
[----:B------:R-:W-:-:S04]  /*2060*/  @P6 LOP3.LUT R4, R4, R23, RZ, 0x3c, !PT ;  /* 0x0000001704046212 */ /* 0x000fc800078e3cff */
[----:B------:R-:W-:Y:S02]  /*2070*/  @P0 LOP3.LUT R4, R4, R29, RZ, 0x3c, !PT ;  /* 0x0000001d04040212 */ /* 0x000fe400078e3cff */
[----:B------:R-:W-:Y:S02]  /*2080*/  @P0 LOP3.LUT R5, R5, R32, RZ, 0x3c, !PT ;  /* 0x0000002005050212 */ /* 0x000fe400078e3cff */
[----:B------:R-:W-:Y:S02]  /*2090*/  @P0 LOP3.LUT R24, R24, R31, RZ, 0x3c, !PT ;  /* 0x0000001f18180212 */ /* 0x000fe400078e3cff */
[----:B------:R-:W-:Y:S02]  /*20a0*/  @P0 LOP3.LUT R25, R25, R34, RZ, 0x3c, !PT ;  /* 0x0000002219190212 */ /* 0x000fe400078e3cff */
[----:B--2---:R-:W-:-:S04]  /*20b0*/  @P6 LOP3.LUT R19, R19, R22, RZ, 0x3c, !PT ;  /* 0x0000001613136212 */ /* 0x004fc800078e3cff */
[----:B------:R-:W-:Y:S02]  /*20c0*/  @P0 LOP3.LUT R19, R19, R30, RZ, 0x3c, !PT ;  /* 0x0000001e13130212 */ /* 0x000fe400078e3cff */
        /* <DEDUP_REMOVED lines=36> */
[----:B------:R-:W-:Y:S02]  /*2310*/  LOP3.LUT P0, RZ, R35, 0x8000, RZ, 0xc0, !PT ;  /* 0x0000800023ff7812 */ /* 0x000fe4000780c0ff */
[----:B------:R-:W-:Y:S02]  /*2320*/  @P2 LOP3.LUT R19, R19, R34, RZ, 0x3c, !PT ;  /* 0x0000002213132212 */ /* 0x000fe400078e3cff */
        /* <DEDUP_REMOVED lines=24> */
[----:B------:R-:W4:Y:S01]  /*24b0*/  @P0 LDG.E R29, desc[UR36][R8.64+0x130] ;  /* 0x00013024081d0981 */ /* 0x000f22000c1e1900 */
[----:B------:R-:W-:-:S03]  /*24c0*/  @P4 LOP3.LUT R25, R25, R32, RZ, 0x3c, !PT ;  /* 0x0000002019194212 */ /* 0x000fc600078e3cff */
[----:B------:R-:W4:Y:S04]  /*24d0*/  @P0 LDG.E R32, desc[UR36][R8.64+0x134] ;  /* 0x0001342408200981 */ /* 0x000f28000c1e1900 */
[----:B------:R-:W4:Y:S04]  /*24e0*/  @P0 LDG.E R38, desc[UR36][R8.64+0x13c] ;  /* 0x00013c2408260981 */ /* 0x000f28000c1e1900 */
[----:B------:R-:W4:Y:S01]  /*24f0*/  @P0 LDG.E R31, desc[UR36][R8.64+0x138] ;  /* 0x00013824081f0981 */ /* 0x000f22000c1e1900 */
[----:B------:R-:W-:-:S04]  /*2500*/  UIADD3 UR4, UPT, UPT, UR4, 0x10, URZ ;  /* 0x0000001004047890 */ /* 0x000fc8000fffe0ff */
[----:B------:R-:W-:Y:S01]  /*2510*/  UISETP.NE.AND UP0, UPT, UR4, 0x20, UPT ;  /* 0x000000200400788c */ /* 0x000fe2000bf05270 */
[----:B--2---:R-:W-:Y:S02]  /*2520*/  @P5 LOP3.LUT R19, R19, R18, RZ, 0x3c, !PT ;  /* 0x0000001213135212 */ /* 0x004fe400078e3cff */
[----:B---3--:R-:W-:Y:S02]  /*2530*/  @P5 LOP3.LUT R4, R4, R15, RZ, 0x3c, !PT ;  /* 0x0000000f04045212 */ /* 0x008fe400078e3cff */
[----:B----4-:R-:W-:Y:S02]  /*2540*/  @P5 LOP3.LUT R5, R5, R20, RZ, 0x3c, !PT ;  /* 0x0000001405055212 */ /* 0x010fe400078e3cff */
        /* <DEDUP_REMOVED lines=9> */
[----:B------:R-:W-:Y:S02]  /*25e0*/  @P0 LOP3.LUT R5, R5, R32, RZ, 0x3c, !PT ;  /* 0x0000002005050212 */ /* 0x000fe400078e3cff */
[----:B------:R-:W-:Y:S02]  /*25f0*/  @P0 LOP3.LUT R25, R25, R38, RZ, 0x3c, !PT ;  /* 0x0000002619190212 */ /* 0x000fe400078e3cff */
[----:B------:R-:W-:Y:S01]  /*2600*/  @P0 LOP3.LUT R24, R24, R31, RZ, 0x3c, !PT ;  /* 0x0000001f18180212 */ /* 0x000fe200078e3cff */
[----:B------:R-:W-:Y:S06]  /*2610*/  BRA.U UP0, `(.L_x_8) ;  /* 0xfffffff5004c7547 */ /* 0x000fec000b83ffff */
[----:B------:R-:W-:-:S05]  /*2620*/  VIADD R13, R13, 0x1 ;  /* 0x000000010d0d7836 */ /* 0x000fca0000000000 */
[----:B------:R-:W-:-:S13]  /*2630*/  ISETP.NE.AND P0, PT, R13, 0x5, PT ;  /* 0x000000050d00780c */ /* 0x000fda0003f05270 */
[----:B------:R-:W-:Y:S05]  /*2640*/  @P0 BRA `(.L_x_9) ;  /* 0xfffffff400300947 */ /* 0x000fea000383ffff */
[----:B------:R1:W-:Y:S04]  /*2650*/  STL.64 [R1+0x10], R4 ;  /* 0x0000100401007387 */ /* 0x0003e80000100a00 */
[----:B------:R1:W-:Y:S04]  /*2660*/  STL [R1+0xc], R19 ;  /* 0x00000c1301007387 */ /* 0x0003e80000100800 */
[----:B------:R1:W-:Y:S02]  /*2670*/  STL.64 [R1+0x18], R24 ;  /* 0x0000181801007387 */ /* 0x0003e40000100a00 */
.L_x_3:
[----:B------:R-:W-:Y:S05]  /*2680*/  BSYNC.RECONVERGENT B1 ;  /* 0x0000000000017941 */ /* 0x000fea0003800200 */
.L_x_2:
[C---:B------:R-:W-:Y:S01]  /*2690*/  ISETP.GT.U32.AND P0, PT, R10.reuse, 0x3, PT ;  /* 0x000000030a00780c */ /* 0x040fe20003f04070 */
[----:B------:R-:W-:Y:S01]  /*26a0*/  VIADD R3, R3, 0x1 ;  /* 0x0000000103037836 */ /* 0x000fe20000000000 */
[--C-:B------:R-:W-:Y:S02]  /*26b0*/  SHF.R.U64 R10, R10, 0x2, R11.reuse ;  /* 0x000000020a0a7819 */ /* 0x100fe4000000120b */
[----:B------:R-:W-:Y:S02]  /*26c0*/  ISETP.GT.U32.AND.EX P0, PT, R11, RZ, PT, P0 ;  /* 0x000000ff0b00720c */ /* 0x000fe40003f04100 */
[----:B------:R-:W-:-:S11]  /*26d0*/  SHF.R.U32.HI R11, RZ, 0x2, R11 ;  /* 0x00000002ff0b7819 */ /* 0x000fd6000001160b */
[----:B------:R-:W-:Y:S05]  /*26e0*/  @P0 BRA `(.L_x_10) ;  /* 0xffffffd800dc0947 */ /* 0x000fea000383ffff */
.L_x_1:
[----:B------:R-:W-:Y:S05]  /*26f0*/  BSYNC.RECONVERGENT B0 ;  /* 0x0000000000007941 */ /* 0x000fea0003800200 */
.L_x_0:
[----:B------:R-:W-:Y:S01]  /*2700*/  MOV R0, 0x8 ;  /* 0x0000000800007802 */ /* 0x000fe20000000f00 */
[----:B------:R2:W-:Y:S01]  /*2710*/  STL.64 [R1+0x20], RZ ;  /* 0x000020ff01007387 */ /* 0x0005e20000100a00 */
[----:B01----:R-:W-:Y:S02]  /*2720*/  IMAD.MOV.U32 R4, RZ, RZ, 0x660 ;  /* 0x00000660ff047424 */ /* 0x003fe400078e00ff */
[----:B------:R2:W0:Y:S01]  /*2730*/  LDC.64 R6, c[0x4][R0] ;  /* 0x0100000000067b82 */ /* 0x0004220000000a00 */
[----:B------:R2:W-:Y:S01]  /*2740*/  STL [R1+0x28], RZ ;  /* 0x000028ff01007387 */ /* 0x0005e20000100800 */
[----:B------:R-:W-:Y:S02]  /*2750*/  IMAD.MOV.U32 R5, RZ, RZ, RZ ;  /* 0x000000ffff057224 */ /* 0x000fe400078e00ff */
[----:B------:R-:W-:Y:S01]  /*2760*/  IMAD.MOV.U32 R18, RZ, RZ, RZ ;  /* 0x000000ffff127224 */ /* 0x000fe200078e00ff */
[----:B------:R2:W-:Y:S06]  /*2770*/  STL.64 [R1+0x30], RZ ;  /* 0x000030ff01007387 */ /* 0x0005ec0000100a00 */
[----:B------:R-:W-:-:S07]  /*2780*/  LEPC R20, `(.L_x_11) ;  /* 0x000000001014794e */ /* 0x000fce0000000000 */
[----:B0-2---:R-:W-:Y:S05]  /*2790*/  CALL.ABS.NOINC R6 ;  /* 0x0000000006007343 */ /* 0x005fea0003c00000 */
.L_x_11:
[----:B------:R-:W0:Y:S01]  /*27a0*/  LDC.64 R6, c[0x0][0x388] ;  /* 0x0000e200ff067b82 */ /* 0x000e220000000a00 */
[----:B------:R-:W-:Y:S01]  /*27b0*/  UMOV UR4, URZ ;  /* 0x000000ff00047c82 */ /* 0x000fe20008000000 */
[----:B------:R-:W-:Y:S02]  /*27c0*/  IMAD.MOV.U32 R8, RZ, RZ, 0x0 ;  /* 0x00000000ff087424 */ /* 0x000fe400078e00ff */
[----:B------:R-:W-:-:S04]  /*27d0*/  IMAD.MOV.U32 R9, RZ, RZ, 0x3ff00000 ;  /* 0x3ff00000ff097424 */ /* 0x000fc800078e00ff */
[----:B------:R-:W1:Y:S08]  /*27e0*/  LDC.64 R12, c[0x4][0x58] ;  /* 0x01001600ff0c7b82 */ /* 0x000e700000000a00 */
[----:B------:R-:W2:Y:S01]  /*27f0*/  LDC.64 R14, c[0x4][0x50] ;  /* 0x01001400ff0e7b82 */ /* 0x000ea20000000a00 */
[----:B0-----:R-:W-:-:S04]  /*2800*/  IMAD.WIDE.U32 R6, R17, 0x660, R6 ;  /* 0x0000066011067825 */ /* 0x001fc800078e0006 */
[----:B------:R-:W-:Y:S02]  /*2810*/  VIADD R23, R7, UR4 ;  /* 0x0000000407177c36 */ /* 0x000fe40008000000 */
[----:B------:R-:W-:-:S05]  /*2820*/  IMAD.MOV.U32 R22, RZ, RZ, R6 ;  /* 0x000000ffff167224 */ /* 0x000fca00078e0006 */
[----:B------:R0:W-:Y:S04]  /*2830*/  STG.E.64 desc[UR36][R22.64+0x8], R8 ;  /* 0x0000080816007986 */ /* 0x0001e8000c101b24 */
[----:B------:R0:W-:Y:S04]  /*2840*/  STG.E.64 desc[UR36][R22.64], RZ ;  /* 0x000000ff16007986 */ /* 0x0001e8000c101b24 */
[----:B------:R0:W-:Y:S04]  /*2850*/  STG.E.64 desc[UR36][R22.64+0x18], RZ ;  /* 0x000018ff16007986 */ /* 0x0001e8000c101b24 */
[----:B-1----:R-:W3:Y:S04]  /*2860*/  LDG.E R10, desc[UR36][R12.64] ;  /* 0x000000240c0a7981 */ /* 0x002ee8000c1e1900 */
[----:B--2---:R-:W2:Y:S01]  /*2870*/  LDG.E R0, desc[UR36][R14.64] ;  /* 0x000000240e007981 */ /* 0x004ea2000c1e1900 */
[----:B------:R-:W-:Y:S01]  /*2880*/  SHF.R.U32.HI R20, RZ, 0x2, R19 ;  /* 0x00000002ff147819 */ /* 0x000fe20000011613 */
[----:B------:R-:W-:Y:S01]  /*2890*/  IMAD.SHL.U32 R24, R25, 0x10, RZ ;  /* 0x0000001019187824 */ /* 0x000fe200078e00ff */
[----:B------:R-:W1:Y:S01]  /*28a0*/  S2UR UR5, SR_CgaCtaId ;  /* 0x00000000000579c3 */ /* 0x000e620000008800 */
[----:B------:R-:W-:Y:S01]  /*28b0*/  ISETP.GE.AND P0, PT, R18, 0x64, PT ;  /* 0x000000641200780c */ /* 0x000fe20003f06270 */
[----:B------:R-:W-:Y:S01]  /*28c0*/  UMOV UR4, 0x400 ;  /* 0x0000040000047882 */ /* 0x000fe20000000000 */
[----:B------:R-:W-:Y:S01]  /*28d0*/  LOP3.LUT R20, R20, R19, RZ, 0x3c, !PT ;  /* 0x0000001314147212 */ /* 0x000fe200078e3cff */
[----:B------:R-:W-:Y:S04]  /*28e0*/  BSSY.RECONVERGENT B0, `(.L_x_12) ;  /* 0x0000072000007945 */ /* 0x000fe80003800200 */
[----:B------:R-:W-:-:S05]  /*28f0*/  IMAD.SHL.U32 R3, R20, 0x2, RZ ;  /* 0x0000000214037824 */ /* 0x000fca00078e00ff */
[----:B------:R-:W-:-:S04]  /*2900*/  LOP3.LUT R3, R25, R24, R3, 0x96, !PT ;  /* 0x0000001819037212 */ /* 0x000fc800078e9603 */
[----:B------:R-:W-:Y:S01]  /*2910*/  LOP3.LUT R3, R3, R20, RZ, 0x3c, !PT ;  /* 0x0000001403037212 */ /* 0x000fe200078e3cff */
[----:B------:R-:W-:-:S03]  /*2920*/  IMAD.MOV.U32 R20, RZ, RZ, 0x2f800000 ;  /* 0x2f800000ff147424 */ /* 0x000fc600078e00ff */
[----:B------:R-:W-:Y:S01]  /*2930*/  IADD3 R3, PT, PT, R26, -0x26039c23, R3 ;  /* 0xd9fc63dd1a037810 */ /* 0x000fe20007ffe003 */
[----:B-1----:R-:W-:-:S03]  /*2940*/  ULEA UR4, UR5, UR4, 0x18 ;  /* 0x0000000405047291 */ /* 0x002fc6000f8ec0ff */
[----:B------:R-:W-:-:S05]  /*2950*/  I2FP.F32.U32 R3, R3 ;  /* 0x0000000300037245 */ /* 0x000fca0000201000 */
[----:B------:R-:W-:Y:S01]  /*2960*/  FFMA R19, R3, R20, 1.1641532182693481445e-10 ;  /* 0x2f00000003137423 */ /* 0x000fe20000000014 */
[----:B------:R0:W-:Y:S03]  /*2970*/  STS.64 [UR4], R4 ;  /* 0x00000004ff007988 */ /* 0x0001e60008000a04 */
[----:B------:R-:W-:Y:S01]  /*2980*/  F2F.F64.F32 R28, R19 ;  /* 0x00000013001c7310 */ /* 0x000fe20000201800 */
[----:B------:R0:W-:Y:S07]  /*2990*/  STS.64 [UR4+0x10], R8 ;  /* 0x00001008ff007988 */ /* 0x0001ee0008000a04 */
[----:B---3--:R-:W-:Y:S08]  /*29a0*/  I2F.F64 R10, R10 ;  /* 0x0000000a000a7312 */ /* 0x008ff00000201c00 */
[----:B--2---:R-:W1:Y:S02]  /*29b0*/  I2F.F64 R12, R0 ;  /* 0x00000000000c7312 */ /* 0x004e640000201c00 */
[----:B-1----:R-:W-:-:S08]  /*29c0*/  DADD R12, -R10, R12 ;  /* 0x000000000a0c7229 */ /* 0x002fd0000000010c */
[----:B------:R-:W-:-:S10]  /*29d0*/  DMUL R12, R12, R28 ;  /* 0x0000001c0c0c7228 */ /* 0x000fd40000000000 */
[----:B------:R-:W1:Y:S08]  /*29e0*/  F2F.F32.F64 R12, R12 ;  /* 0x0000000c000c7310 */ /* 0x000e700000301000 */
[----:B-1----:R-:W1:Y:S02]  /*29f0*/  F2F.F64.F32 R14, R12 ;  /* 0x0000000c000e7310 */ /* 0x002e640000201800 */
[----:B-1----:R-:W-:Y:S01]  /*2a00*/  DADD R14, R10, R14 ;  /* 0x000000000a0e7229 */ /* 0x002fe2000000000e */
[----:B------:R-:W-:-:S05]  /*2a10*/  IADD3 R10, P1, PT, R6, 0x358, RZ ;  /* 0x00000358060a7810 */ /* 0x000fca0007f3e0ff */
[----:B------:R-:W-:-:S04]  /*2a20*/  IMAD.X R11, RZ, RZ, R23, P1 ;  /* 0x000000ffff0b7224 */ /* 0x000fc800008e0617 */
[----:B------:R-:W1:Y:S08]  /*2a30*/  F2F.F32.F64 R14, R14 ;  /* 0x0000000e000e7310 */ /* 0x000e700000301000 */
[----:B-1----:R0:W1:Y:S01]  /*2a40*/  F2F.F64.F32 R20, R14 ;  /* 0x0000000e00147310 */ /* 0x0020620000201800 */
[----:B------:R-:W-:Y:S05]  /*2a50*/  @P0 BRA `(.L_x_13) ;  /* 0x00000004002c0947 */ /* 0x000fea0003800000 */
[----:B------:R-:W-:Y:S02]  /*2a60*/  IADD3 R0, PT, PT, -R18, 0x64, RZ ;  /* 0x0000006412007810 */ /* 0x000fe40007ffe1ff */
[----:B------:R-:W-:Y:S02]  /*2a70*/  PLOP3.LUT P0, PT, PT, PT, PT, 0x80, 0x8 ;  /* 0x000000000008781c */ /* 0x000fe40003f0f070 */
[----:B------:R-:W-:-:S13]  /*2a80*/  ISETP.GT.AND P1, PT, R0, 0xc, PT ;  /* 0x0000000c0000780c */ /* 0x000fda0003f24270 */
[----:B------:R-:W-:Y:S05]  /*2a90*/  @!P1 BRA `(.L_x_14) ;  /* 0x0000000000a89947 */ /* 0x000fea0003800000 */
[----:B------:R-:W-:Y:S01]  /*2aa0*/  BSSY.RECONVERGENT B1, `(.L_x_14) ;  /* 0x0000029000017945 */ /* 0x000fe20003800200 */
[----:B------:R-:W-:-:S13]  /*2ab0*/  PLOP3.LUT P0, PT, PT, PT, PT, 0x8, 0x80 ;  /* 0x000000000080781c */ /* 0x000fda0003f0e170 */
.L_x_15:
[----:B------:R-:W-:Y:S01]  /*2ac0*/  VIADD R18, R18, 0x10 ;  /* 0x0000001012127836 */ /* 0x000fe20000000000 */
[----:B------:R-:W-:Y:S01]  /*2ad0*/  IADD3 R0, P2, PT, R10, 0x80, RZ ;  /* 0x000000800a007810 */ /* 0x000fe20007f5e0ff */
[----:B------:R-:W-:Y:S03]  /*2ae0*/  STG.E.64 desc[UR36][R10.64+-0x18], RZ ;  /* 0xffffe8ff0a007986 */ /* 0x000fe6000c101b24 */
[----:B------:R-:W-:Y:S01]  /*2af0*/  ISETP.GE.AND P1, PT, R18, 0x58, PT ;  /* 0x000000581200780c */ /* 0x000fe20003f26270 */
[----:B------:R-:W-:Y:S01]  /*2b00*/  IMAD.X R3, RZ, RZ, R11, P2 ;  /* 0x000000ffff037224 */ /* 0x000fe200010e060b */
[----:B-1----:R-:W-:Y:S04]  /*2b10*/  STG.E.64 desc[UR36][R10.64+-0x338], R20 ;  /* 0xfffcc8140a007986 */ /* 0x002fe8000c101b24 */
[----:B------:R-:W-:Y:S04]  /*2b20*/  STG.E.64 desc[UR36][R10.64+-0x10], RZ ;  /* 0xfffff0ff0a007986 */ /* 0x000fe8000c101b24 */
[----:B------:R-:W-:Y:S04]  /*2b30*/  STG.E.64 desc[UR36][R10.64+-0x330], R20 ;  /* 0xfffcd0140a007986 */ /* 0x000fe8000c101b24 */
        /* <DEDUP_REMOVED lines=27> */
[----:B------:R1:W-:Y:S02]  /*2cf0*/  STG.E.64 desc[UR36][R10.64+-0x2c0], R20 ;  /* 0xfffd40140a007986 */ /* 0x0003e4000c101b24 */
[----:B-1----:R-:W-:-:S02]  /*2d00*/  IMAD.MOV.U32 R10, RZ, RZ, R0 ;  /* 0x000000ffff0a7224 */ /* 0x002fc400078e0000 */
[----:B------:R-:W-:Y:S01]  /*2d10*/  IMAD.MOV.U32 R11, RZ, RZ, R3 ;  /* 0x000000ffff0b7224 */ /* 0x000fe200078e0003 */
[----:B------:R-:W-:Y:S06]  /*2d20*/  @!P1 BRA `(.L_x_15) ;  /* 0xfffffffc00649947 */ /* 0x000fec000383ffff */
[----:B------:R-:W-:Y:S05]  /*2d30*/  BSYNC.RECONVERGENT B1 ;  /* 0x0000000000017941 */ /* 0x000fea0003800200 */
.L_x_14:
[----:B------:R-:W-:Y:S01]  /*2d40*/  IADD3 R0, PT, PT, -R18, 0x64, RZ ;  /* 0x0000006412007810 */ /* 0x000fe20007ffe1ff */
[----:B------:R-:W-:Y:S03]  /*2d50*/  BSSY.RECONVERGENT B1, `(.L_x_16) ;  /* 0x0000019000017945 */ /* 0x000fe60003800200 */
[----:B------:R-:W-:-:S13]  /*2d60*/  ISETP.GT.AND P1, PT, R0, 0x4, PT ;  /* 0x000000040000780c */ /* 0x000fda0003f24270 */
[----:B------:R-:W-:Y:S05]  /*2d70*/  @!P1 BRA `(.L_x_17) ;  /* 0x0000000000589947 */ /* 0x000fea0003800000 */
[----:B------:R-:W-:Y:S01]  /*2d80*/  IADD3 R0, P1, PT, R10, 0x40, RZ ;  /* 0x000000400a007810 */ /* 0x000fe20007f3e0ff */
[----:B------:R-:W-:Y:S01]  /*2d90*/  STG.E.64 desc[UR36][R10.64+-0x18], RZ ;  /* 0xffffe8ff0a007986 */ /* 0x000fe2000c101b24 */
[----:B------:R-:W-:Y:S01]  /*2da0*/  PLOP3.LUT P0, PT, PT, PT, PT, 0x8, 0x80 ;  /* 0x000000000080781c */ /* 0x000fe20003f0e170 */
[----:B------:R-:W-:Y:S02]  /*2db0*/  VIADD R18, R18, 0x8 ;  /* 0x0000000812127836 */ /* 0x000fe40000000000 */
        /* <DEDUP_REMOVED lines=17> */
[----:B------:R-:W-:-:S07]  /*2ed0*/  IMAD.MOV.U32 R11, RZ, RZ, R3 ;  /* 0x000000ffff0b7224 */ /* 0x000fce00078e0003 */
.L_x_17:
[----:B------:R-:W-:Y:S05]  /*2ee0*/  BSYNC.RECONVERGENT B1 ;  /* 0x0000000000017941 */ /* 0x000fea0003800200 */
.L_x_16:
[----:B------:R-:W-:-:S13]  /*2ef0*/  ISETP.NE.OR P0, PT, R18, 0x64, P0 ;  /* 0x000000641200780c */ /* 0x000fda0000705670 */
[----:B------:R-:W-:Y:S05]  /*2f00*/  @!P0 BRA `(.L_x_18) ;  /* 0x00000000003c8947 */ /* 0x000fea0003800000 */
.L_x_13:
[----:B------:R-:W-:Y:S01]  /*2f10*/  VIADD R18, R18, 0x4 ;  /* 0x0000000412127836 */ /* 0x000fe20000000000 */
[----:B------:R-:W-:Y:S01]  /*2f20*/  IADD3 R0, P1, PT, R10, 0x20, RZ ;  /* 0x000000200a007810 */ /* 0x000fe20007f3e0ff */
[----:B------:R-:W-:Y:S03]  /*2f30*/  STG.E.64 desc[UR36][R10.64+-0x18], RZ ;  /* 0xffffe8ff0a007986 */ /* 0x000fe6000c101b24 */
[----:B------:R-:W-:Y:S01]  /*2f40*/  ISETP.NE.AND P0, PT, R18, 0x64, PT ;  /* 0x000000641200780c */ /* 0x000fe20003f05270 */
[----:B------:R-:W-:Y:S01]  /*2f50*/  IMAD.X R3, RZ, RZ, R11, P1 ;  /* 0x000000ffff037224 */ /* 0x000fe200008e060b */
[----:B-1----:R-:W-:Y:S04]  /*2f60*/  STG.E.64 desc[UR36][R10.64+-0x338], R20 ;  /* 0xfffcc8140a007986 */ /* 0x002fe8000c101b24 */
        /* <DEDUP_REMOVED lines=8> */
[----:B------:R-:W-:Y:S06]  /*2ff0*/  @P0 BRA `(.L_x_13) ;  /* 0xfffffffc00c40947 */ /* 0x000fec000383ffff */
.L_x_18:
[----:B------:R-:W-:Y:S05]  /*3000*/  BSYNC.RECONVERGENT B0 ;  /* 0x0000000000007941 */ /* 0x000fea0003800200 */
.L_x_12:
[----:B0-----:R-:W0:Y:S02]  /*3010*/  LDC.64 R8, c[0x4][0x70] ;  /* 0x01001c00ff087b82 */ /* 0x001e240000000a00 */
[----:B0-----:R-:W5:Y:S01]  /*3020*/  LDG.E.64 R8, desc[UR36][R8.64] ;  /* 0x0000002408087981 */ /* 0x001f62000c1e1b00 */
[----:B------:R-:W-:Y:S01]  /*3030*/  IADD3 R4, P0, PT, R6, 0x20, RZ ;  /* 0x0000002006047810 */ /* 0x000fe20007f1e0ff */
[----:B------:R-:W-:Y:S01]  /*3040*/  IMAD.MOV.U32 R6, RZ, RZ, 0x64 ;  /* 0x00000064ff067424 */ /* 0x000fe200078e00ff */
[----:B-1----:R-:W-:Y:S01]  /*3050*/  MOV R20, 0x3090 ;  /* 0x0000309000147802 */ /* 0x002fe20000000f00 */
[----:B------:R-:W-:Y:S02]  /*3060*/  IMAD.MOV.U32 R21, RZ, RZ, 0x0 ;  /* 0x00000000ff157424 */ /* 0x000fe400078e00ff */
[----:B------:R-:W-:-:S08]  /*3070*/  IMAD.X R5, RZ, RZ, R23, P0 ;  /* 0x000000ffff057224 */ /* 0x000fd000000e0617 */
[----:B-----5:R-:W-:Y:S05]  /*3080*/  CALL.REL.NOINC R8 `(_Z8run_batsjP3batS0_) ;  /* 0xffffffcc08dc7344 */ /* 0x020fea0003c3ffff */
[----:B------:R-:W-:Y:S05]  /*3090*/  WARPSYNC.ALL ;  /* 0x0000000000007948 */ /* 0x000fea0003800000 */
[----:B------:R0:W-:Y:S01]  /*30a0*/  STG.E.64 desc[UR36][R22.64+0x10], R4 ;  /* 0x0000100416007986 */ /* 0x0001e2000c101b24 */
[----:B------:R-:W1:Y:S08]  /*30b0*/  LDC.64 R14, c[0x0][0x388] ;  /* 0x0000e200ff0e7b82 */ /* 0x000e700000000a00 */
[----:B------:R-:W-:Y:S08]  /*30c0*/  BAR.SYNC.DEFER_BLOCKING 0x0 ;  /* 0x0000000000007b1d */ /* 0x000ff00000010000 */
[----:B------:R-:W2:Y:S01]  /*30d0*/  LDC.64 R8, c[0x0][0x388] ;  /* 0x0000e200ff087b82 */ /* 0x000ea20000000a00 */
[----:B-1----:R-:W5:Y:S07]  /*30e0*/  LDG.E.64 R14, desc[UR36][R14.64+0x10] ;  /* 0x000010240e0e7981 */ /* 0x002f6e000c1e1b00 */
[----:B------:R-:W1:Y:S01]  /*30f0*/  S2UR UR5, SR_CgaCtaId ;  /* 0x00000000000579c3 */ /* 0x000e620000008800 */
[----:B------:R-:W-:Y:S01]  /*3100*/  UMOV UR4, 0x400 ;  /* 0x0000040000047882 */ /* 0x000fe20000000000 */
[----:B------:R-:W-:-:S02]  /*3110*/  IMAD.MOV.U32 R3, RZ, RZ, RZ ;  /* 0x000000ffff037224 */ /* 0x000fc400078e00ff */
[----:B------:R-:W-:Y:S01]  /*3120*/  IMAD.MOV.U32 R0, RZ, RZ, RZ ;  /* 0x000000ffff007224 */ /* 0x000fe200078e00ff */
[----:B-1----:R-:W-:-:S09]  /*3130*/  ULEA UR6, UR5, UR4, 0x18 ;  /* 0x0000000405067291 */ /* 0x002fd2000f8ec0ff */
[----:B0-2---:R-:W1:Y:S03]  /*3140*/  LDS.64 R6, [UR6] ;  /* 0x00000006ff067984 */ /* 0x005e660008000a00 */
.L_x_19:
[----:B------:R-:W-:-:S05]  /*3150*/  IMAD.WIDE.U32 R12, R3, 0x660, R8 ;  /* 0x00000660030c7825 */ /* 0x000fca00078e0008 */
[----:B------:R-:W2:Y:S04]  /*3160*/  LDG.E.64 R20, desc[UR36][R12.64+0x10] ;  /* 0x000010240c147981 */ /* 0x000ea8000c1e1b00 */
[----:B------:R-:W3:Y:S04]  /*3170*/  LDG.E.64 R22, desc[UR36][R12.64+0x670] ;  /* 0x000670240c167981 */ /* 0x000ee8000c1e1b00 */
[----:B------:R-:W4:Y:S04]  /*3180*/  LDG.E.64 R24, desc[UR36][R12.64+0xcd0] ;  /* 0x000cd0240c187981 */ /* 0x000f28000c1e1b00 */
[----:B------:R-:W4:Y:S04]  /*3190*/  LDG.E.64 R26, desc[UR36][R12.64+0x1330] ;  /* 0x001330240c1a7981 */ /* 0x000f28000c1e1b00 */
[----:B------:R-:W4:Y:S04]  /*31a0*/  LDG.E.64 R30, desc[UR36][R12.64+0x1990] ;  /* 0x001990240c1e7981 */ /* 0x000f28000c1e1b00 */
[----:B------:R-:W4:Y:S04]  /*31b0*/  LDG.E.64 R32, desc[UR36][R12.64+0x1ff0] ;  /* 0x001ff0240c207981 */ /* 0x000f28000c1e1b00 */
[----:B------:R-:W4:Y:S04]  /*31c0*/  LDG.E.64 R10, desc[UR36][R12.64+0x2650] ;  /* 0x002650240c0a7981 */ /* 0x000f28000c1e1b00 */
[----:B------:R-:W4:Y:S01]  /*31d0*/  LDG.E.64 R4, desc[UR36][R12.64+0x2cb0] ;  /* 0x002cb0240c047981 */ /* 0x000f22000c1e1b00 */
[----:B--2--5:R-:W-:-:S06]  /*31e0*/  DSETP.GEU.AND P3, PT, R20, R14, PT ;  /* 0x0000000e1400722a */ /* 0x024fcc0003f6e000 */
[----:B------:R-:W-:Y:S02]  /*31f0*/  FSEL R34, R20, R14, !P3 ;  /* 0x0000000e14227208 */ /* 0x000fe40005800000 */
[----:B------:R-:W-:Y:S02]  /*3200*/  FSEL R35, R21, R15, !P3 ;  /* 0x0000000f15237208 */ /* 0x000fe40005800000 */
[----:B------:R-:W2:Y:S04]  /*3210*/  LDG.E.64 R20, desc[UR36][R12.64+0x3310] ;  /* 0x003310240c147981 */ /* 0x000ea8000c1e1b00 */
[----:B------:R-:W2:Y:S01]  /*3220*/  LDG.E.64 R14, desc[UR36][R12.64+0x3970] ;  /* 0x003970240c0e7981 */ /* 0x000ea2000c1e1b00 */
[----:B---3--:R-:W-:-:S06]  /*3230*/  DSETP.GEU.AND P4, PT, R22, R34, PT ;  /* 0x000000221600722a */ /* 0x008fcc0003f8e000 */
[----:B------:R-:W-:Y:S02]  /*3240*/  FSEL R34, R22, R34, !P4 ;  /* 0x0000002216227208 */ /* 0x000fe40006000000 */
[----:B------:R-:W-:Y:S02]  /*3250*/  FSEL R35, R23, R35, !P4 ;  /* 0x0000002317237208 */ /* 0x000fe40006000000 */
[----:B------:R-:W3:Y:S04]  /*3260*/  LDG.E.64 R22, desc[UR36][R12.64+0x3fd0] ;  /* 0x003fd0240c167981 */ /* 0x000ee8000c1e1b00 */
[----:B----4-:R-:W-:-:S06]  /*3270*/  DSETP.GEU.AND P5, PT, R24, R34, PT ;  /* 0x000000221800722a */ /* 0x010fcc0003fae000 */
[----:B------:R-:W-:Y:S02]  /*3280*/  FSEL R34, R24, R34, !P5 ;  /* 0x0000002218227208 */ /* 0x000fe40006800000 */
[----:B------:R-:W-:Y:S02]  /*3290*/  FSEL R35, R25, R35, !P5 ;  /* 0x0000002319237208 */ /* 0x000fe40006800000 */
[----:B------:R-:W4:Y:S04]  /*32a0*/  LDG.E.64 R24, desc[UR36][R12.64+0x4630] ;  /* 0x004630240c187981 */ /* 0x000f28000c1e1b00 */
[----:B------:R-:W-:-:S06]  /*32b0*/  DSETP.GEU.AND P6, PT, R26, R34, PT ;  /* 0x000000221a00722a */ /* 0x000fcc0003fce000 */
        /* <DEDUP_REMOVED lines=11> */
[----:B------:R-:W4:Y:S01]  /*3370*/  LDG.E.64 R32, desc[UR36][R12.64+0x5fb0] ;  /* 0x005fb0240c207981 */ /* 0x000f22000c1e1b00 */
[----:B------:R-:W-:Y:S01]  /*3380*/  DSETP.GEU.AND P2, PT, R10, R36, PT ;  /* 0x000000240a00722a */ /* 0x000fe20003f4e000 */
[----:B------:R-:W-:-:S05]  /*3390*/  SEL R0, R3, R0, !P3 ;  /* 0x0000000003007207 */ /* 0x000fca0005800000 */
[----:B------:R-:W-:Y:S02]  /*33a0*/  FSEL R10, R10, R36, !P2 ;  /* 0x000000240a0a7208 */ /* 0x000fe40005000000 */
[----:B------:R-:W-:-:S06]  /*33b0*/  FSEL R11, R11, R37, !P2 ;  /* 0x000000250b0b7208 */ /* 0x000fcc0005000000 */
[----:B------:R-:W-:Y:S01]  /*33c0*/  DSETP.GEU.AND P3, PT, R4, R10, PT ;  /* 0x0000000a0400722a */ /* 0x000fe20003f6e000 */
[----:B------:R-:W-:-:S05]  /*33d0*/  @!P4 VIADD R0, R3, 0x1 ;  /* 0x000000010300c836 */ /* 0x000fca0000000000 */
[----:B------:R-:W-:Y:S02]  /*33e0*/  FSEL R4, R4, R10, !P3 ;  /* 0x0000000a04047208 */ /* 0x000fe40005800000 */
[----:B------:R-:W-:Y:S01]  /*33f0*/  FSEL R5, R5, R11, !P3 ;  /* 0x0000000b05057208 */ /* 0x000fe20005800000 */
[C---:B------:R-:W-:Y:S02]  /*3400*/  @!P5 VIADD R0, R3.reuse, 0x2 ;  /* 0x000000020300d836 */ /* 0x040fe40000000000 */
[C---:B------:R-:W-:Y:S02]  /*3410*/  @!P6 VIADD R0, R3.reuse, 0x3 ;  /* 0x000000030300e836 */ /* 0x040fe40000000000 */
[C---:B------:R-:W-:Y:S02]  /*3420*/  @!P0 VIADD R0, R3.reuse, 0x4 ;  /* 0x0000000403008836 */ /* 0x040fe40000000000 */
[C---:B------:R-:W-:Y:S02]  /*3430*/  @!P1 VIADD R0, R3.reuse, 0x5 ;  /* 0x0000000503009836 */ /* 0x040fe40000000000 */
[----:B------:R-:W-:-:S02]  /*3440*/  @!P2 VIADD R0, R3, 0x6 ;  /* 0x000000060300a836 */ /* 0x000fc40000000000 */
[----:B------:R-:W-:Y:S01]  /*3450*/  @!P3 VIADD R0, R3, 0x7 ;  /* 0x000000070300b836 */ /* 0x000fe20000000000 */
[----:B--2---:R-:W-:-:S06]  /*3460*/  DSETP.GEU.AND P4, PT, R20, R4, PT ;  /* 0x000000041400722a */ /* 0x004fcc0003f8e000 */
[----:B------:R-:W-:Y:S02]  /*3470*/  FSEL R4, R20, R4, !P4 ;  /* 0x0000000414047208 */ /* 0x000fe40006000000 */
[----:B------:R-:W-:-:S06]  /*3480*/  FSEL R5, R21, R5, !P4 ;  /* 0x0000000515057208 */ /* 0x000fcc0006000000 */
[----:B------:R-:W-:-:S06]  /*3490*/  DSETP.GEU.AND P5, PT, R14, R4, PT ;  /* 0x000000040e00722a */ /* 0x000fcc0003fae000 */
[----:B------:R-:W-:Y:S02]  /*34a0*/  FSEL R4, R14, R4, !P5 ;  /* 0x000000040e047208 */ /* 0x000fe40006800000 */
[----:B------:R-:W-:-:S06]  /*34b0*/  FSEL R5, R15, R5, !P5 ;  /* 0x000000050f057208 */ /* 0x000fcc0006800000 */
[----:B---3--:R-:W-:-:S06]  /*34c0*/  DSETP.GEU.AND P6, PT, R22, R4, PT ;  /* 0x000000041600722a */ /* 0x008fcc0003fce000 */
[----:B------:R-:W-:Y:S02]  /*34d0*/  FSEL R4, R22, R4, !P6 ;  /* 0x0000000416047208 */ /* 0x000fe40007000000 */
[----:B------:R-:W-:-:S06]  /*34e0*/  FSEL R5, R23, R5, !P6 ;  /* 0x0000000517057208 */ /* 0x000fcc0007000000 */
[----:B----4-:R-:W-:-:S06]  /*34f0*/  DSETP.GEU.AND P0, PT, R24, R4, PT ;  /* 0x000000041800722a */ /* 0x010fcc0003f0e000 */
[----:B------:R-:W-:Y:S02]  /*3500*/  FSEL R4, R24, R4, !P0 ;  /* 0x0000000418047208 */ /* 0x000fe40004000000 */
[----:B------:R-:W-:-:S06]  /*3510*/  FSEL R5, R25, R5, !P0 ;  /* 0x0000000519057208 */ /* 0x000fcc0004000000 */
[----:B------:R-:W-:-:S06]  /*3520*/  DSETP.GEU.AND P1, PT, R26, R4, PT ;  /* 0x000000041a00722a */ /* 0x000fcc0003f2e000 */
[----:B------:R-:W-:Y:S02]  /*3530*/  FSEL R4, R26, R4, !P1 ;  /* 0x000000041a047208 */ /* 0x000fe40004800000 */
[----:B------:R-:W-:-:S06]  /*3540*/  FSEL R5, R27, R5, !P1 ;  /* 0x000000051b057208 */ /* 0x000fcc0004800000 */
[----:B------:R-:W-:-:S06]  /*3550*/  DSETP.GEU.AND P2, PT, R30, R4, PT ;  /* 0x000000041e00722a */ /* 0x000fcc0003f4e000 */
[----:B------:R-:W-:Y:S02]  /*3560*/  FSEL R4, R30, R4, !P2 ;  /* 0x000000041e047208 */ /* 0x000fe40005000000 */
[----:B------:R-:W-:-:S06]  /*3570*/  FSEL R5, R31, R5, !P2 ;  /* 0x000000051f057208 */ /* 0x000fcc0005000000 */
[----:B------:R-:W-:Y:S01]  /*3580*/  DSETP.GEU.AND P3, PT, R34, R4, PT ;  /* 0x000000042200722a */ /* 0x000fe20003f6e000 */
[C---:B------:R-:W-:Y:S02]  /*3590*/  @!P4 VIADD R0, R3.reuse, 0x8 ;  /* 0x000000080300c836 */ /* 0x040fe40000000000 */
[----:B------:R-:W-:-:S03]  /*35a0*/  @!P5 VIADD R0, R3, 0x9 ;  /* 0x000000090300d836 */ /* 0x000fc60000000000 */
[----:B------:R-:W-:Y:S02]  /*35b0*/  FSEL R4, R34, R4, !P3 ;  /* 0x0000000422047208 */ /* 0x000fe40005800000 */
[----:B------:R-:W-:Y:S01]  /*35c0*/  FSEL R5, R35, R5, !P3 ;  /* 0x0000000523057208 */ /* 0x000fe20005800000 */
[C---:B------:R-:W-:Y:S02]  /*35d0*/  @!P6 VIADD R0, R3.reuse, 0xa ;  /* 0x0000000a0300e836 */ /* 0x040fe40000000000 */
[----:B------:R-:W-:-:S03]  /*35e0*/  @!P0 VIADD R0, R3, 0xb ;  /* 0x0000000b03008836 */ /* 0x000fc60000000000 */
[----:B------:R-:W-:Y:S01]  /*35f0*/  DSETP.GEU.AND P0, PT, R32, R4, PT ;  /* 0x000000042000722a */ /* 0x000fe20003f0e000 */
[C---:B------:R-:W-:Y:S02]  /*3600*/  @!P1 VIADD R0, R3.reuse, 0xc ;  /* 0x0000000c03009836 */ /* 0x040fe40000000000 */
[C---:B------:R-:W-:Y:S02]  /*3610*/  @!P2 VIADD R0, R3.reuse, 0xd ;  /* 0x0000000d0300a836 */ /* 0x040fe40000000000 */
[----:B------:R-:W-:-:S09]  /*3620*/  @!P3 VIADD R0, R3, 0xe ;  /* 0x0000000e0300b836 */ /* 0x000fd20000000000 */
[C---:B------:R-:W-:Y:S02]  /*3630*/  @!P0 VIADD R0, R3.reuse, 0xf ;  /* 0x0000000f03008836 */ /* 0x040fe40000000000 */
[----:B------:R-:W-:-:S05]  /*3640*/  VIADD R3, R3, 0x10 ;  /* 0x0000001003037836 */ /* 0x000fca0000000000 */
[----:B------:R-:W-:Y:S02]  /*3650*/  ISETP.NE.AND P1, PT, R3, 0x100, PT ;  /* 0x000001000300780c */ /* 0x000fe40003f25270 */
[----:B------:R-:W-:Y:S02]  /*3660*/  FSEL R14, R32, R4, !P0 ;  /* 0x00000004200e7208 */ /* 0x000fe40004000000 */
[----:B------:R-:W-:-:S09]  /*3670*/  FSEL R15, R33, R5, !P0 ;  /* 0x00000005210f7208 */ /* 0x000fd20004000000 */
[----:B------:R-:W-:Y:S05]  /*3680*/  @P1 BRA `(.L_x_19) ;  /* 0xfffffff800b01947 */ /* 0x000fea000383ffff */
[----:B------:R-:W-:Y:S01]  /*3690*/  IMAD.WIDE.U32 R8, R0, 0x660, R8 ;  /* 0x0000066000087825 */ /* 0x000fe200078e0008 */
[----:B------:R-:W-:Y:S01]  /*36a0*/  UMOV UR4, URZ ;  /* 0x000000ff00047c82 */ /* 0x000fe20008000000 */
[----:B------:R-:W-:-:S05]  /*36b0*/  UMOV UR5, URZ ;  /* 0x000000ff00057c82 */ /* 0x000fca0008000000 */
.L_x_20:
[----:B------:R-:W-:-:S04]  /*36c0*/  IADD3 R10, P0, PT, R8, UR4, RZ ;  /* 0x00000004080a7c10 */ /* 0x000fc8000ff1e0ff */
[----:B------:R-:W-:-:S05]  /*36d0*/  IADD3.X R11, PT, PT, R9, UR5, RZ, P0, !PT ;  /* 0x00000005090b7c10 */ /* 0x000fca00087fe4ff */
[----:B--2---:R-:W2:Y:S01]  /*36e0*/  LDG.E.U8 R3, desc[UR36][R10.64] ;  /* 0x000000240a037981 */ /* 0x004ea2000c1e1100 */
[----:B-1----:R-:W-:-:S04]  /*36f0*/  IADD3 R4, P0, PT, R6, UR4, RZ ;  /* 0x0000000406047c10 */ /* 0x002fc8000ff1e0ff */
[----:B------:R-:W-:-:S05]  /*3700*/  IADD3.X R5, PT, PT, R7, UR5, RZ, P0, !PT ;  /* 0x0000000507057c10 */ /* 0x000fca00087fe4ff */
[----:B--2---:R0:W-:Y:S04]  /*3710*/  ST.E.U8 desc[UR36][R4.64], R3 ;  /* 0x0000000304007985 */ /* 0x0041e8000c101124 */
[----:B------:R-:W2:Y:S04]  /*3720*/  LDG.E.U8 R13, desc[UR36][R10.64+0x1] ;  /* 0x000001240a0d7981 */ /* 0x000ea8000c1e1100 */
[----:B--2---:R1:W-:Y:S04]  /*3730*/  ST.E.U8 desc[UR36][R4.64+0x1], R13 ;  /* 0x0000010d04007985 */ /* 0x0043e8000c101124 */
[----:B------:R-:W2:Y:S04]  /*3740*/  LDG.E.U8 R15, desc[UR36][R10.64+0x2] ;  /* 0x000002240a0f7981 */ /* 0x000ea8000c1e1100 */
[----:B--2---:R2:W-:Y:S04]  /*3750*/  ST.E.U8 desc[UR36][R4.64+0x2], R15 ;  /* 0x0000020f04007985 */ /* 0x0045e8000c101124 */
[----:B------:R-:W3:Y:S04]  /*3760*/  LDG.E.U8 R21, desc[UR36][R10.64+0x3] ;  /* 0x000003240a157981 */ /* 0x000ee8000c1e1100 */
[----:B---3--:R3:W-:Y:S04]  /*3770*/  ST.E.U8 desc[UR36][R4.64+0x3], R21 ;  /* 0x0000031504007985 */ /* 0x0087e8000c101124 */
[----:B------:R-:W4:Y:S04]  /*3780*/  LDG.E.U8 R23, desc[UR36][R10.64+0x4] ;  /* 0x000004240a177981 */ /* 0x000f28000c1e1100 */
[----:B----4-:R4:W-:Y:S04]  /*3790*/  ST.E.U8 desc[UR36][R4.64+0x4], R23 ;  /* 0x0000041704007985 */ /* 0x0109e8000c101124 */
[----:B------:R-:W5:Y:S04]  /*37a0*/  LDG.E.U8 R25, desc[UR36][R10.64+0x5] ;  /* 0x000005240a197981 */ /* 0x000f68000c1e1100 */
[----:B-----5:R5:W-:Y:S04]  /*37b0*/  ST.E.U8 desc[UR36][R4.64+0x5], R25 ;  /* 0x0000051904007985 */ /* 0x020be8000c101124 */
[----:B0-----:R-:W2:Y:S04]  /*37c0*/  LDG.E.U8 R3, desc[UR36][R10.64+0x6] ;  /* 0x000006240a037981 */ /* 0x001ea8000c1e1100 */
[----:B--2---:R0:W-:Y:S04]  /*37d0*/  ST.E.U8 desc[UR36][R4.64+0x6], R3 ;  /* 0x0000060304007985 */ /* 0x0041e8000c101124 */
[----:B-1----:R-:W2:Y:S04]  /*37e0*/  LDG.E.U8 R13, desc[UR36][R10.64+0x7] ;  /* 0x000007240a0d7981 */ /* 0x002ea8000c1e1100 */
[----:B--2---:R1:W-:Y:S04]  /*37f0*/  ST.E.U8 desc[UR36][R4.64+0x7], R13 ;  /* 0x0000070d04007985 */ /* 0x0043e8000c101124 */
[----:B------:R-:W2:Y:S04]  /*3800*/  LDG.E.U8 R15, desc[UR36][R10.64+0x8] ;  /* 0x000008240a0f7981 */ /* 0x000ea8000c1e1100 */
[----:B--2---:R2:W-:Y:S04]  /*3810*/  ST.E.U8 desc[UR36][R4.64+0x8], R15 ;  /* 0x0000080f04007985 */ /* 0x0045e8000c101124 */
[----:B---3--:R-:W3:Y:S04]  /*3820*/  LDG.E.U8 R21, desc[UR36][R10.64+0x9] ;  /* 0x000009240a157981 */ /* 0x008ee8000c1e1100 */
[----:B---3--:R3:W-:Y:S04]  /*3830*/  ST.E.U8 desc[UR36][R4.64+0x9], R21 ;  /* 0x0000091504007985 */ /* 0x0087e8000c101124 */
[----:B----4-:R-:W4:Y:S04]  /*3840*/  LDG.E.U8 R23, desc[UR36][R10.64+0xa] ;  /* 0x00000a240a177981 */ /* 0x010f28000c1e1100 */
[----:B----4-:R4:W-:Y:S04]  /*3850*/  ST.E.U8 desc[UR36][R4.64+0xa], R23 ;  /* 0x00000a1704007985 */ /* 0x0109e8000c101124 */
[----:B-----5:R-:W5:Y:S04]  /*3860*/  LDG.E.U8 R25, desc[UR36][R10.64+0xb] ;  /* 0x00000b240a197981 */ /* 0x020f68000c1e1100 */
        /* <DEDUP_REMOVED lines=101> */
[----:B------:R-:W3:Y:S04]  /*3ec0*/  LDG.E.U8 R15, desc[UR36][R10.64+0x3e] ;  /* 0x00003e240a0f7981 */ /* 0x000ee8000c1e1100 */
[----:B---3--:R2:W-:Y:S04]  /*3ed0*/  ST.E.U8 desc[UR36][R4.64+0x3e], R15 ;  /* 0x00003e0f04007985 */ /* 0x0085e8000c101124 */
[----:B------:R-:W3:Y:S04]  /*3ee0*/  LDG.E.U8 R21, desc[UR36][R10.64+0x3f] ;  /* 0x00003f240a157981 */ /* 0x000ee8000c1e1100 */
[----:B---3--:R2:W-:Y:S04]  /*3ef0*/  ST.E.U8 desc[UR36][R4.64+0x3f], R21 ;  /* 0x00003f1504007985 */ /* 0x0085e8000c101124 */
[----:B----4-:R-:W3:Y:S04]  /*3f00*/  LDG.E.U8 R23, desc[UR36][R10.64+0x40] ;  /* 0x000040240a177981 */ /* 0x010ee8000c1e1100 */
[----:B---3--:R2:W-:Y:S04]  /*3f10*/  ST.E.U8 desc[UR36][R4.64+0x40], R23 ;  /* 0x0000401704007985 */ /* 0x0085e8000c101124 */
[----:B-----5:R-:W3:Y:S04]  /*3f20*/  LDG.E.U8 R25, desc[UR36][R10.64+0x41] ;  /* 0x000041240a197981 */ /* 0x020ee8000c1e1100 */
[----:B---3--:R2:W-:Y:S04]  /*3f30*/  ST.E.U8 desc[UR36][R4.64+0x41], R25 ;  /* 0x0000411904007985 */ /* 0x0085e8000c101124 */
[----:B------:R-:W3:Y:S04]  /*3f40*/  LDG.E.U8 R27, desc[UR36][R10.64+0x42] ;  /* 0x000042240a1b7981 */ /* 0x000ee8000c1e1100 */
[----:B---3--:R2:W-:Y:S04]  /*3f50*/  ST.E.U8 desc[UR36][R4.64+0x42], R27 ;  /* 0x0000421b04007985 */ /* 0x0085e8000c101124 */
[----:B0-----:R-:W3:Y:S01]  /*3f60*/  LDG.E.U8 R3, desc[UR36][R10.64+0x43] ;  /* 0x000043240a037981 */ /* 0x001ee2000c1e1100 */
[----:B------:R-:W-:-:S04]  /*3f70*/  UIADD3 UR4, UP1, UPT, UR4, 0x44, URZ ;  /* 0x0000004404047890 */ /* 0x000fc8000ff3e0ff */
[----:B------:R-:W-:Y:S02]  /*3f80*/  UISETP.GE.U32.AND UP0, UPT, UR4, 0x660, UPT ;  /* 0x000006600400788c */ /* 0x000fe4000bf06070 */
[----:B------:R-:W-:-:S04]  /*3f90*/  UIADD3.X UR5, UPT, UPT, URZ, UR5, URZ, UP1, !UPT ;  /* 0x00000005ff057290 */ /* 0x000fc80008ffe4ff */
[----:B------:R-:W-:Y:S01]  /*3fa0*/  UISETP.GE.U32.AND.EX UP0, UPT, UR5, URZ, UPT, UP0 ;  /* 0x000000ff0500728c */ /* 0x000fe2000bf06100 */
[----:B---3--:R2:W-:Y:S08]  /*3fb0*/  ST.E.U8 desc[UR36][R4.64+0x43], R3 ;  /* 0x0000430304007985 */ /* 0x0085f0000c101124 */
[----:B------:R-:W-:Y:S05]  /*3fc0*/  BRA.U !UP0, `(.L_x_20) ;  /* 0xfffffff508bc7547 */ /* 0x000fea000b83ffff */
[----:B------:R-:W0:Y:S01]  /*3fd0*/  LDC.64 R30, c[0x0][0x390] ;  /* 0x0000e400ff1e7b82 */ /* 0x000e220000000a00 */
[----:B------:R-:W-:Y:S01]  /*3fe0*/  IMAD.MOV.U32 R26, RZ, RZ, 0x40000000 ;  /* 0x40000000ff1a7424 */ /* 0x000fe200078e00ff */
[----:B------:R-:W-:Y:S01]  /*3ff0*/  STS [UR6+0x8], RZ ;  /* 0x000008ffff007988 */ /* 0x000fe20008000806 */
[C---:B------:R-:W-:Y:S01]  /*4000*/  FFMA R18, R19.reuse, 100, RZ ;  /* 0x42c8000013127823 */ /* 0x040fe200000000ff */
[----:B------:R-:W-:Y:S01]  /*4010*/  UMOV UR4, URZ ;  /* 0x000000ff00047c82 */ /* 0x000fe20008000000 */
[----:B------:R-:W-:-:S04]  /*4020*/  FFMA R26, R19, R26, -1 ;  /* 0xbf800000131a7423 */ /* 0x000fc8000000001a */
[----:B------:R-:W1:Y:S08]  /*4030*/  F2I.TRUNC.NTZ R18, R18 ;  /* 0x0000001200127305 */ /* 0x000e70000020f100 */
[----:B--2---:R-:W2:Y:S01]  /*4040*/  F2F.F64.F32 R26, R26 ;  /* 0x0000001a001a7310 */ /* 0x004ea20000201800 */
[----:B0-----:R-:W-:-:S04]  /*4050*/  IMAD.WIDE.U32 R30, R17, 0x660, R30 ;  /* 0x00000660111e7825 */ /* 0x001fc800078e001e */
[----:B------:R-:W-:Y:S02]  /*4060*/  VIADD R19, R31, UR4 ;  /* 0x000000041f137c36 */ /* 0x000fe40008000000 */
[----:B------:R-:W-:Y:S02]  /*4070*/  IMAD.MOV.U32 R36, RZ, RZ, R30 ;  /* 0x000000ffff247224 */ /* 0x000fe400078e001e */
[----:B-12---:R-:W-:-:S07]  /*4080*/  IMAD.MOV.U32 R37, RZ, RZ, R19 ;  /* 0x000000ffff257224 */ /* 0x006fce00078e0013 */
.L_x_58:
[----:B0-----:R-:W0:Y:S08]  /*4090*/  LDC.64 R4, c[0x4][0x60] ;  /* 0x01001800ff047b82 */ /* 0x001e300000000a00 */
[----:B------:R-:W1:Y:S08]  /*40a0*/  LDC.64 R6, c[0x4][0x68] ;  /* 0x01001a00ff067b82 */ /* 0x000e700000000a00 */
[----:B--2---:R-:W2:Y:S01]  /*40b0*/  LDC.64 R22, c[0x0][0x388] ;  /* 0x0000e200ff167b82 */ /* 0x004ea20000000a00 */
[----:B0-----:R-:W3:Y:S04]  /*40c0*/  LDG.E R4, desc[UR36][R4.64] ;  /* 0x0000002404047981 */ /* 0x001ee8000c1e1900 */
[----:B-1----:R-:W4:Y:S03]  /*40d0*/  LDG.E R7, desc[UR36][R6.64] ;  /* 0x0000002406077981 */ /* 0x002f26000c1e1900 */
[----:B------:R-:W0:Y:S01]  /*40e0*/  LDC.64 R12, c[0x4][0x50] ;  /* 0x01001400ff0c7b82 */ /* 0x000e220000000a00 */
[----:B------:R-:W-:Y:S01]  /*40f0*/  UMOV UR4, URZ ;  /* 0x000000ff00047c82 */ /* 0x000fe20008000000 */
[----:B--2---:R-:W-:-:S06]  /*4100*/  IMAD.WIDE.U32 R22, R17, 0x660, R22 ;  /* 0x0000066011167825 */ /* 0x004fcc00078e0016 */
[----:B------:R-:W1:Y:S01]  /*4110*/  LDC.64 R14, c[0x4][0x58] ;  /* 0x01001600ff0e7b82 */ /* 0x000e620000000a00 */
[----:B------:R-:W-:Y:S02]  /*4120*/  VIADD R25, R23, UR4 ;  /* 0x0000000417197c36 */ /* 0x000fe40008000000 */
[----:B------:R-:W-:-:S05]  /*4130*/  IMAD.MOV.U32 R24, RZ, RZ, R22 ;  /* 0x000000ffff187224 */ /* 0x000fca00078e0016 */
[----:B------:R-:W2:Y:S01]  /*4140*/  S2UR UR5, SR_CgaCtaId ;  /* 0x00000000000579c3 */ /* 0x000ea20000008800 */
[----:B---3--:R-:W-:Y:S01]  /*4150*/  I2F.F64 R10, R4 ;  /* 0x00000004000a7312 */ /* 0x008fe20000201c00 */
[----:B----4-:R-:W-:-:S07]  /*4160*/  IMAD.IADD R8, R7, 0x1, -R4 ;  /* 0x0000000107087824 */ /* 0x010fce00078e0a04 */
[----:B------:R-:W3:Y:S02]  /*4170*/  I2F.F64 R8, R8 ;  /* 0x0000000800087312 */ /* 0x000ee40000201c00 */
[----:B---3--:R-:W-:-:S07]  /*4180*/  DFMA R10, R28, R8, R10 ;  /* 0x000000081c0a722b */ /* 0x008fce000000000a */
[----:B------:R-:W-:Y:S04]  /*4190*/  STG.E.64 desc[UR36][R24.64+0x18], R10 ;  /* 0x0000180a18007986 */ /* 0x000fe8000c101b24 */
[----:B0-----:R-:W3:Y:S04]  /*41a0*/  LDG.E R6, desc[UR36][R12.64] ;  /* 0x000000240c067981 */ /* 0x001ee8000c1e1900 */
[----:B-1----:R0:W4:Y:S01]  /*41b0*/  LDG.E R9, desc[UR36][R14.64] ;  /* 0x000000240e097981 */ /* 0x002122000c1e1900 */
[----:B------:R-:W-:Y:S02]  /*41c0*/  UMOV UR4, 0x400 ;  /* 0x0000040000047882 */ /* 0x000fe40000000000 */
[----:B--2---:R-:W-:Y:S01]  /*41d0*/  ULEA UR4, UR5, UR4, 0x18 ;  /* 0x0000000405047291 */ /* 0x004fe2000f8ec0ff */
[----:B0-----:R-:W-:-:S08]  /*41e0*/  IADD3 R14, P1, PT, R22, 0x358, RZ ;  /* 0x00000358160e7810 */ /* 0x001fd00007f3e0ff */
[----:B------:R-:W0:Y:S01]  /*41f0*/  LDS.64 R4, [UR4] ;  /* 0x00000004ff047984 */ /* 0x000e220008000a00 */
[----:B------:R-:W-:Y:S01]  /*4200*/  UMOV UR4, URZ ;  /* 0x000000ff00047c82 */ /* 0x000fe20008000000 */
[----:B------:R-:W-:Y:S01]  /*4210*/  IMAD.X R15, RZ, RZ, R25, P1 ;  /* 0x000000ffff0f7224 */ /* 0x000fe200008e0619 */
[----:B0-----:R-:W-:-:S05]  /*4220*/  IADD3 R12, P0, PT, R4, 0x38, RZ ;  /* 0x00000038040c7810 */ /* 0x001fca0007f1e0ff */
[----:B------:R-:W-:Y:S01]  /*4230*/  IMAD.X R13, RZ, RZ, R5, P0 ;  /* 0x000000ffff0d7224 */ /* 0x000fe200000e0605 */
[----:B---3--:R-:W0:Y:S08]  /*4240*/  I2F.F64 R6, R6 ;  /* 0x0000000600067312 */ /* 0x008e300000201c00 */
[----:B----4-:R-:W1:Y:S02]  /*4250*/  I2F.F64 R8, R9 ;  /* 0x0000000900087312 */ /* 0x010e640000201c00 */
.L_x_32:
[----:B------:R-:W2:Y:S04]  /*4260*/  LDG.E.64 R20, desc[UR36][R14.64+-0x338] ;  /* 0xfffcc8240e147981 */ /* 0x000ea8000c1e1b00 */
[----:B------:R-:W2:Y:S04]  /*4270*/  LD.E.64 R32, desc[UR36][R12.64+-0x18] ;  /* 0xffffe8240c207980 */ /* 0x000ea8000c101b00 */
[----:B------:R-:W3:Y:S01]  /*4280*/  LDG.E.64 R34, desc[UR36][R14.64+-0x18] ;  /* 0xffffe8240e227981 */ /* 0x000ee2000c1e1b00 */
[----:B------:R-:W-:Y:S01]  /*4290*/  BSSY.RECONVERGENT B0, `(.L_x_21) ;  /* 0x0000009000007945 */ /* 0x000fe20003800200 */
[----:B--2---:R-:W-:-:S08]  /*42a0*/  DADD R20, R20, -R32 ;  /* 0x0000000014147229 */ /* 0x004fd00000000820 */
[----:B---3--:R-:W-:-:S07]  /*42b0*/  DFMA R20, R10, R20, R34 ;  /* 0x000000140a14722b */ /* 0x008fce0000000022 */
[----:B------:R2:W-:Y:S01]  /*42c0*/  STG.E.64 desc[UR36][R14.64+-0x18], R20 ;  /* 0xffffe8140e007986 */ /* 0x0005e2000c101b24 */
[----:B0-----:R-:W-:-:S14]  /*42d0*/  DSETP.GT.AND P0, PT, R20, R6, PT ;  /* 0x000000061400722a */ /* 0x001fdc0003f04000 */
[----:B------:R2:W-:Y:S01]  /*42e0*/  @P0 STG.E.64 desc[UR36][R14.64+-0x18], R6 ;  /* 0xffffe8060e000986 */ /* 0x0005e2000c101b24 */
[----:B------:R-:W-:Y:S05]  /*42f0*/  @P0 BRA `(.L_x_22) ;  /* 0x0000000000080947 */ /* 0x000fea0003800000 */
[----:B-1----:R-:W-:-:S14]  /*4300*/  DSETP.GEU.AND P0, PT, R20, R8, PT ;  /* 0x000000081400722a */ /* 0x002fdc0003f0e000 */
[----:B------:R0:W-:Y:S02]  /*4310*/  @!P0 STG.E.64 desc[UR36][R14.64+-0x18], R8 ;  /* 0xffffe8080e008986 */ /* 0x0001e4000c101b24 */
.L_x_22:
[----:B------:R-:W-:Y:S05]  /*4320*/  BSYNC.RECONVERGENT B0 ;  /* 0x0000000000007941 */ /* 0x000fea0003800200 */
.L_x_21:
[----:B--2---:R-:W2:Y:S04]  /*4330*/  LDG.E.64 R20, desc[UR36][R14.64+-0x330] ;  /* 0xfffcd0240e147981 */ /* 0x004ea8000c1e1b00 */
[----:B------:R-:W2:Y:S04]  /*4340*/  LD.E.64 R32, desc[UR36][R12.64+-0x10] ;  /* 0xfffff0240c207980 */ /* 0x000ea8000c101b00 */
[----:B------:R-:W3:Y:S01]  /*4350*/  LDG.E.64 R34, desc[UR36][R14.64+-0x10] ;  /* 0xfffff0240e227981 */ /* 0x000ee2000c1e1b00 */
[----:B------:R-:W-:Y:S01]  /*4360*/  UIADD3 UR4, UPT, UPT, UR4, 0x4, URZ ;  /* 0x0000000404047890 */ /* 0x000fe2000fffe0ff */
[----:B------:R-:W-:Y:S03]  /*4370*/  BSSY.RECONVERGENT B0, `(.L_x_23) ;  /* 0x000000c000007945 */ /* 0x000fe60003800200 */
[----:B------:R-:W-:Y:S01]  /*4380*/  UISETP.NE.AND UP0, UPT, UR4, 0x64, UPT ;  /* 0x000000640400788c */ /* 0x000fe2000bf05270 */
[----:B--2---:R-:W-:-:S08]  /*4390*/  DADD R20, R20, -R32 ;  /* 0x0000000014147229 */ /* 0x004fd00000000820 */
[----:B---3--:R-:W-:-:S07]  /*43a0*/  DFMA R20, R10, R20, R34 ;  /* 0x000000140a14722b */ /* 0x008fce0000000022 */
[----:B------:R2:W-:Y:S01]  /*43b0*/  STG.E.64 desc[UR36][R14.64+-0x10], R20 ;  /* 0xfffff0140e007986 */ /* 0x0005e2000c101b24 */
[----:B------:R-:W-:-:S14]  /*43c0*/  DSETP.GT.AND P0, PT, R20, R6, PT ;  /* 0x000000061400722a */ /* 0x000fdc0003f04000 */
[----:B--2---:R-:W-:Y:S05]  /*43d0*/  @P0 BRA `(.L_x_24) ;  /* 0x0000000000100947 */ /* 0x004fea0003800000 */
[----:B-1----:R-:W-:-:S14]  /*43e0*/  DSETP.GEU.AND P0, PT, R20, R8, PT ;  /* 0x000000081400722a */ /* 0x002fdc0003f0e000 */
[----:B------:R-:W-:Y:S05]  /*43f0*/  @P0 BRA `(.L_x_25) ;  /* 0x00000000000c0947 */ /* 0x000fea0003800000 */
[----:B------:R3:W-:Y:S01]  /*4400*/  STG.E.64 desc[UR36][R14.64+-0x10], R8 ;  /* 0xfffff0080e007986 */ /* 0x0007e2000c101b24 */
[----:B------:R-:W-:Y:S05]  /*4410*/  BRA `(.L_x_25) ;  /* 0x0000000000047947 */ /* 0x000fea0003800000 */
.L_x_24:
[----:B------:R2:W-:Y:S02]  /*4420*/  STG.E.64 desc[UR36][R14.64+-0x10], R6 ;  /* 0xfffff0060e007986 */ /* 0x0005e4000c101b24 */
.L_x_25:
[----:B------:R-:W-:Y:S05]  /*4430*/  BSYNC.RECONVERGENT B0 ;  /* 0x0000000000007941 */ /* 0x000fea0003800200 */
.L_x_23:
[----:B------:R-:W4:Y:S04]  /*4440*/  LDG.E.64 R20, desc[UR36][R14.64+-0x328] ;  /* 0xfffcd8240e147981 */ /* 0x000f28000c1e1b00 */
[----:B------:R-:W4:Y:S04]  /*4450*/  LD.E.64 R32, desc[UR36][R12.64+-0x8] ;  /* 0xfffff8240c207980 */ /* 0x000f28000c101b00 */
[----:B------:R-:W5:Y:S01]  /*4460*/  LDG.E.64 R34, desc[UR36][R14.64+-0x8] ;  /* 0xfffff8240e227981 */ /* 0x000f62000c1e1b00 */
[----:B------:R-:W-:Y:S01]  /*4470*/  BSSY.RECONVERGENT B0, `(.L_x_26) ;  /* 0x000000b000007945 */ /* 0x000fe20003800200 */
[----:B----4-:R-:W-:-:S08]  /*4480*/  DADD R20, R20, -R32 ;  /* 0x0000000014147229 */ /* 0x010fd00000000820 */
[----:B-----5:R-:W-:-:S07]  /*4490*/  DFMA R20, R10, R20, R34 ;  /* 0x000000140a14722b */ /* 0x020fce0000000022 */
[----:B------:R4:W-:Y:S01]  /*44a0*/  STG.E.64 desc[UR36][R14.64+-0x8], R20 ;  /* 0xfffff8140e007986 */ /* 0x0009e2000c101b24 */
[----:B------:R-:W-:-:S14]  /*44b0*/  DSETP.GT.AND P0, PT, R20, R6, PT ;  /* 0x000000061400722a */ /* 0x000fdc0003f04000 */
[----:B----4-:R-:W-:Y:S05]  /*44c0*/  @P0 BRA `(.L_x_27) ;  /* 0x0000000000100947 */ /* 0x010fea0003800000 */
[----:B-1----:R-:W-:-:S14]  /*44d0*/  DSETP.GEU.AND P0, PT, R20, R8, PT ;  /* 0x000000081400722a */ /* 0x002fdc0003f0e000 */
[----:B------:R-:W-:Y:S05]  /*44e0*/  @P0 BRA `(.L_x_28) ;  /* 0x00000000000c0947 */ /* 0x000fea0003800000 */
[----:B------:R1:W-:Y:S01]  /*44f0*/  STG.E.64 desc[UR36][R14.64+-0x8], R8 ;  /* 0xfffff8080e007986 */ /* 0x0003e2000c101b24 */
[----:B------:R-:W-:Y:S05]  /*4500*/  BRA `(.L_x_28) ;  /* 0x0000000000047947 */ /* 0x000fea0003800000 */
.L_x_27:
[----:B------:R4:W-:Y:S02]  /*4510*/  STG.E.64 desc[UR36][R14.64+-0x8], R6 ;  /* 0xfffff8060e007986 */ /* 0x0009e4000c101b24 */
.L_x_28:
[----:B------:R-:W-:Y:S05]  /*4520*/  BSYNC.RECONVERGENT B0 ;  /* 0x0000000000007941 */ /* 0x000fea0003800200 */
.L_x_26:
[----:B------:R-:W5:Y:S04]  /*4530*/  LDG.E.64 R20, desc[UR36][R14.64+-0x320] ;  /* 0xfffce0240e147981 */ /* 0x000f68000c1e1b00 */
[----:B------:R-:W5:Y:S04]  /*4540*/  LD.E.64 R32, desc[UR36][R12.64] ;  /* 0x000000240c207980 */ /* 0x000f68000c101b00 */
[----:B------:R-:W2:Y:S01]  /*4550*/  LDG.E.64 R34, desc[UR36][R14.64] ;  /* 0x000000240e227981 */ /* 0x000ea2000c1e1b00 */
[----:B------:R-:W-:Y:S01]  /*4560*/  BSSY.RECONVERGENT B0, `(.L_x_29) ;  /* 0x000000b000007945 */ /* 0x000fe20003800200 */
[----:B-----5:R-:W-:-:S08]  /*4570*/  DADD R20, R20, -R32 ;  /* 0x0000000014147229 */ /* 0x020fd00000000820 */
[----:B--2---:R-:W-:-:S07]  /*4580*/  DFMA R20, R10, R20, R34 ;  /* 0x000000140a14722b */ /* 0x004fce0000000022 */
[----:B------:R2:W-:Y:S01]  /*4590*/  STG.E.64 desc[UR36][R14.64], R20 ;  /* 0x000000140e007986 */ /* 0x0005e2000c101b24 */
[----:B------:R-:W-:-:S14]  /*45a0*/  DSETP.GT.AND P0, PT, R20, R6, PT ;  /* 0x000000061400722a */ /* 0x000fdc0003f04000 */
[----:B--2---:R-:W-:Y:S05]  /*45b0*/  @P0 BRA `(.L_x_30) ;  /* 0x0000000000100947 */ /* 0x004fea0003800000 */
[----:B-1----:R-:W-:-:S14]  /*45c0*/  DSETP.GEU.AND P0, PT, R20, R8, PT ;  /* 0x000000081400722a */ /* 0x002fdc0003f0e000 */
[----:B------:R-:W-:Y:S05]  /*45d0*/  @P0 BRA `(.L_x_31) ;  /* 0x00000000000c0947 */ /* 0x000fea0003800000 */
[----:B------:R1:W-:Y:S01]  /*45e0*/  STG.E.64 desc[UR36][R14.64], R8 ;  /* 0x000000080e007986 */ /* 0x0003e2000c101b24 */
[----:B------:R-:W-:Y:S05]  /*45f0*/  BRA `(.L_x_31) ;  /* 0x0000000000047947 */ /* 0x000fea0003800000 */
.L_x_30:
[----:B------:R2:W-:Y:S02]  /*4600*/  STG.E.64 desc[UR36][R14.64], R6 ;  /* 0x000000060e007986 */ /* 0x0005e4000c101b24 */
.L_x_31:
[----:B------:R-:W-:Y:S05]  /*4610*/  BSYNC.RECONVERGENT B0 ;  /* 0x0000000000007941 */ /* 0x000fea0003800200 */
.L_x_29:
[----:B01234-:R-:W-:Y:S02]  /*4620*/  IADD3 R14, P0, PT, R14, 0x20, RZ ;  /* 0x000000200e0e7810 */ /* 0x01ffe40007f1e0ff */
[----:B------:R-:W-:-:S03]  /*4630*/  IADD3 R12, P1, PT, R12, 0x20, RZ ;  /* 0x000000200c0c7810 */ /* 0x000fc60007f3e0ff */
[----:B------:R-:W-:Y:S02]  /*4640*/  IMAD.X R15, RZ, RZ, R15, P0 ;  /* 0x000000ffff0f7224 */ /* 0x000fe400000e060f */
[----:B------:R-:W-:Y:S01]  /*4650*/  IMAD.X R13, RZ, RZ, R13, P1 ;  /* 0x000000ffff0d7224 */ /* 0x000fe200008e060d */
[----:B------:R-:W-:Y:S07]  /*4660*/  BRA.U UP0, `(.L_x_32) ;  /* 0xfffffff900fc7547 */ /* 0x000fee000b83ffff */
[----:B------:R-:W-:Y:S01]  /*4670*/  UMOV UR4, URZ ;  /* 0x000000ff00047c82 */ /* 0x000fe20008000000 */
[----:B------:R-:W-:-:S05]  /*4680*/  UMOV UR5, URZ ;  /* 0x000000ff00057c82 */ /* 0x000fca0008000000 */
.L_x_33:
[----:B------:R-:W-:-:S04]  /*4690*/  IADD3 R12, P0, PT, R22, UR4, RZ ;  /* 0x00000004160c7c10 */ /* 0x000fc8000ff1e0ff */
[----:B------:R-:W-:-:S05]  /*46a0*/  IADD3.X R13, PT, PT, R25, UR5, RZ, P0, !PT ;  /* 0x00000005190d7c10 */ /* 0x000fca00087fe4ff */
[----:B-1----:R-:W2:Y:S01]  /*46b0*/  LDG.E.U8 R3, desc[UR36][R12.64] ;  /* 0x000000240c037981 */ /* 0x002ea2000c1e1100 */
[----:B------:R-:W-:-:S04]  /*46c0*/  IADD3 R10, P0, PT, R30, UR4, RZ ;  /* 0x000000041e0a7c10 */ /* 0x000fc8000ff1e0ff */
[----:B------:R-:W-:-:S05]  /*46d0*/  IADD3.X R11, PT, PT, R19, UR5, RZ, P0, !PT ;  /* 0x00000005130b7c10 */ /* 0x000fca00087fe4ff */
[----:B--2---:R0:W-:Y:S04]  /*46e0*/  STG.E.U8 desc[UR36][R10.64], R3 ;  /* 0x000000030a007986 */ /* 0x0041e8000c101124 */
[----:B------:R-:W2:Y:S04]  /*46f0*/  LDG.E.U8 R15, desc[UR36][R12.64+0x1] ;  /* 0x000001240c0f7981 */ /* 0x000ea8000c1e1100 */
[----:B--2---:R1:W-:Y:S04]  /*4700*/  STG.E.U8 desc[UR36][R10.64+0x1], R15 ;  /* 0x0000010f0a007986 */ /* 0x0043e8000c101124 */
[----:B------:R-:W2:Y:S04]  /*4710*/  LDG.E.U8 R21, desc[UR36][R12.64+0x2] ;  /* 0x000002240c157981 */ /* 0x000ea8000c1e1100 */
[----:B--2---:R2:W-:Y:S04]  /*4720*/  STG.E.U8 desc[UR36][R10.64+0x2], R21 ;  /* 0x000002150a007986 */ /* 0x0045e8000c101124 */
[----:B------:R-:W3:Y:S04]  /*4730*/  LDG.E.U8 R33, desc[UR36][R12.64+0x3] ;  /* 0x000003240c217981 */ /* 0x000ee8000c1e1100 */
[----:B---3--:R3:W-:Y:S04]  /*4740*/  STG.E.U8 desc[UR36][R10.64+0x3], R33 ;  /* 0x000003210a007986 */ /* 0x0087e8000c101124 */
[----:B------:R-:W4:Y:S04]  /*4750*/  LDG.E.U8 R35, desc[UR36][R12.64+0x4] ;  /* 0x000004240c237981 */ /* 0x000f28000c1e1100 */
[----:B----4-:R4:W-:Y:S04]  /*4760*/  STG.E.U8 desc[UR36][R10.64+0x4], R35 ;  /* 0x000004230a007986 */ /* 0x0109e8000c101124 */
[----:B------:R-:W5:Y:S04]  /*4770*/  LDG.E.U8 R39, desc[UR36][R12.64+0x5] ;  /* 0x000005240c277981 */ /* 0x000f68000c1e1100 */
[----:B-----5:R5:W-:Y:S04]  /*4780*/  STG.E.U8 desc[UR36][R10.64+0x5], R39 ;  /* 0x000005270a007986 */ /* 0x020be8000c101124 */
[----:B0-----:R-:W2:Y:S04]  /*4790*/  LDG.E.U8 R3, desc[UR36][R12.64+0x6] ;  /* 0x000006240c037981 */ /* 0x001ea8000c1e1100 */
[----:B--2---:R0:W-:Y:S04]  /*47a0*/  STG.E.U8 desc[UR36][R10.64+0x6], R3 ;  /* 0x000006030a007986 */ /* 0x0041e8000c101124 */
[----:B-1----:R-:W2:Y:S04]  /*47b0*/  LDG.E.U8 R15, desc[UR36][R12.64+0x7] ;  /* 0x000007240c0f7981 */ /* 0x002ea8000c1e1100 */
[----:B--2---:R1:W-:Y:S04]  /*47c0*/  STG.E.U8 desc[UR36][R10.64+0x7], R15 ;  /* 0x0000070f0a007986 */ /* 0x0043e8000c101124 */
[----:B------:R-:W2:Y:S04]  /*47d0*/  LDG.E.U8 R21, desc[UR36][R12.64+0x8] ;  /* 0x000008240c157981 */ /* 0x000ea8000c1e1100 */
[----:B--2---:R2:W-:Y:S04]  /*47e0*/  STG.E.U8 desc[UR36][R10.64+0x8], R21 ;  /* 0x000008150a007986 */ /* 0x0045e8000c101124 */
[----:B---3--:R-:W3:Y:S04]  /*47f0*/  LDG.E.U8 R33, desc[UR36][R12.64+0x9] ;  /* 0x000009240c217981 */ /* 0x008ee8000c1e1100 */
[----:B---3--:R3:W-:Y:S04]  /*4800*/  STG.E.U8 desc[UR36][R10.64+0x9], R33 ;  /* 0x000009210a007986 */ /* 0x0087e8000c101124 */
[----:B----4-:R-:W4:Y:S04]  /*4810*/  LDG.E.U8 R35, desc[UR36][R12.64+0xa] ;  /* 0x00000a240c237981 */ /* 0x010f28000c1e1100 */
[----:B----4-:R4:W-:Y:S04]  /*4820*/  STG.E.U8 desc[UR36][R10.64+0xa], R35 ;  /* 0x00000a230a007986 */ /* 0x0109e8000c101124 */
[----:B-----5:R-:W5:Y:S04]  /*4830*/  LDG.E.U8 R39, desc[UR36][R12.64+0xb] ;  /* 0x00000b240c277981 */ /* 0x020f68000c1e1100 */
        /* <DEDUP_REMOVED lines=103> */
[----:B---3--:R-:W2:Y:S04]  /*4eb0*/  LDG.E.U8 R33, desc[UR36][R12.64+0x3f] ;  /* 0x00003f240c217981 */ /* 0x008ea8000c1e1100 */
[----:B--2---:R1:W-:Y:S04]  /*4ec0*/  STG.E.U8 desc[UR36][R10.64+0x3f], R33 ;  /* 0x00003f210a007986 */ /* 0x0043e8000c101124 */
[----:B----4-:R-:W2:Y:S04]  /*4ed0*/  LDG.E.U8 R35, desc[UR36][R12.64+0x40] ;  /* 0x000040240c237981 */ /* 0x010ea8000c1e1100 */
[----:B--2---:R1:W-:Y:S04]  /*4ee0*/  STG.E.U8 desc[UR36][R10.64+0x40], R35 ;  /* 0x000040230a007986 */ /* 0x0043e8000c101124 */
[----:B-----5:R-:W2:Y:S04]  /*4ef0*/  LDG.E.U8 R39, desc[UR36][R12.64+0x41] ;  /* 0x000041240c277981 */ /* 0x020ea8000c1e1100 */
[----:B--2---:R1:W-:Y:S04]  /*4f00*/  STG.E.U8 desc[UR36][R10.64+0x41], R39 ;  /* 0x000041270a007986 */ /* 0x0043e8000c101124 */
[----:B------:R-:W2:Y:S04]  /*4f10*/  LDG.E.U8 R41, desc[UR36][R12.64+0x42] ;  /* 0x000042240c297981 */ /* 0x000ea8000c1e1100 */
[----:B--2---:R1:W-:Y:S04]  /*4f20*/  STG.E.U8 desc[UR36][R10.64+0x42], R41 ;  /* 0x000042290a007986 */ /* 0x0043e8000c101124 */
[----:B0-----:R-:W2:Y:S01]  /*4f30*/  LDG.E.U8 R3, desc[UR36][R12.64+0x43] ;  /* 0x000043240c037981 */ /* 0x001ea2000c1e1100 */
[----:B------:R-:W-:-:S04]  /*4f40*/  UIADD3 UR4, UP1, UPT, UR4, 0x44, URZ ;  /* 0x0000004404047890 */ /* 0x000fc8000ff3e0ff */
[----:B------:R-:W-:Y:S02]  /*4f50*/  UISETP.GE.U32.AND UP0, UPT, UR4, 0x660, UPT ;  /* 0x000006600400788c */ /* 0x000fe4000bf06070 */
[----:B------:R-:W-:-:S04]  /*4f60*/  UIADD3.X UR5, UPT, UPT, URZ, UR5, URZ, UP1, !UPT ;  /* 0x00000005ff057290 */ /* 0x000fc80008ffe4ff */
[----:B------:R-:W-:Y:S01]  /*4f70*/  UISETP.GE.U32.AND.EX UP0, UPT, UR5, URZ, UPT, UP0 ;  /* 0x000000ff0500728c */ /* 0x000fe2000bf06100 */
[----:B--2---:R1:W-:Y:S08]  /*4f80*/  STG.E.U8 desc[UR36][R10.64+0x43], R3 ;  /* 0x000043030a007986 */ /* 0x0043f0000c101124 */
[----:B------:R-:W-:Y:S05]  /*4f90*/  BRA.U !UP0, `(.L_x_33) ;  /* 0xfffffff508bc7547 */ /* 0x000fea000b83ffff */
[----:B-1----:R-:W-:-:S07]  /*4fa0*/  IMAD.MOV.U32 R3, RZ, RZ, RZ ;  /* 0x000000ffff037224 */ /* 0x002fce00078e00ff */
.L_x_45:
[----:B01234-:R-:W-:-:S05]  /*4fb0*/  IMAD.WIDE.U32 R32, R3, 0x8, R36 ;  /* 0x0000000803207825 */ /* 0x01ffca00078e0024 */
[----:B------:R-:W2:Y:S04]  /*4fc0*/  LDG.E.64 R10, desc[UR36][R32.64+0x340] ;  /* 0x00034024200a7981 */ /* 0x000ea8000c1e1b00 */
[----:B------:R-:W2:Y:S04]  /*4fd0*/  LDG.E.64 R12, desc[UR36][R32.64+0x20] ;  /* 0x00002024200c7981 */ /* 0x000ea8000c1e1b00 */
[----:B------:R-:W3:Y:S04]  /*4fe0*/  LDG.E.64 R14, desc[UR36][R32.64+0x348] ;  /* 0x00034824200e7981 */ /* 0x000ee8000c1e1b00 */
[----:B------:R-:W3:Y:S01]  /*4ff0*/  LDG.E.64 R20, desc[UR36][R32.64+0x28] ;  /* 0x0000282420147981 */ /* 0x000ee2000c1e1b00 */
[----:B------:R-:W-:Y:S01]  /*5000*/  VIADD R3, R3, 0x4 ;  /* 0x0000000403037836 */ /* 0x000fe20000000000 */
[----:B------:R-:W-:Y:S04]  /*5010*/  BSSY.RECONVERGENT B0, `(.L_x_34) ;  /* 0x000000c000007945 */ /* 0x000fe80003800200 */
[----:B------:R-:W-:Y:S01]  /*5020*/  ISETP.NE.AND P0, PT, R3, 0x64, PT ;  /* 0x000000640300780c */ /* 0x000fe20003f05270 */
[----:B--2---:R-:W-:-:S07]  /*5030*/  DADD R10, R10, R12 ;  /* 0x000000000a0a7229 */ /* 0x004fce000000000c */
[----:B------:R0:W-:Y:S01]  /*5040*/  STG.E.64 desc[UR36][R32.64+0x20], R10 ;  /* 0x0000200a20007986 */ /* 0x0001e2000c101b24 */
[----:B------:R-:W-:Y:S02]  /*5050*/  DSETP.GT.AND P1, PT, R10, R6, PT ;  /* 0x000000060a00722a */ /* 0x000fe40003f24000 */
[----:B---3--:R-:W-:-:S07]  /*5060*/  DADD R14, R14, R20 ;  /* 0x000000000e0e7229 */ /* 0x008fce0000000014 */
[----:B------:R0:W-:Y:S01]  /*5070*/  STG.E.64 desc[UR36][R32.64+0x28], R14 ;  /* 0x0000280e20007986 */ /* 0x0001e2000c101b24 */
[----:B------:R-:W-:-:S04]  /*5080*/  DSETP.GT.AND P2, PT, R14, R6, PT ;  /* 0x000000060e00722a */ /* 0x000fc80003f44000 */
[----:B------:R0:W-:Y:S01]  /*5090*/  @P1 STG.E.64 desc[UR36][R32.64+0x20], R6 ;  /* 0x0000200620001986 */ /* 0x0001e2000c101b24 */
[----:B------:R-:W-:Y:S09]  /*50a0*/  @P1 BRA `(.L_x_35) ;  /* 0x0000000000081947 */ /* 0x000ff20003800000 */
[----:B------:R-:W-:-:S14]  /*50b0*/  DSETP.GEU.AND P1, PT, R10, R8, PT ;  /* 0x000000080a00722a */ /* 0x000fdc0003f2e000 */
[----:B------:R1:W-:Y:S02]  /*50c0*/  @!P1 STG.E.64 desc[UR36][R32.64+0x20], R8 ;  /* 0x0000200820009986 */ /* 0x0003e4000c101b24 */
.L_x_35:
[----:B------:R-:W-:Y:S05]  /*50d0*/  BSYNC.RECONVERGENT B0 ;  /* 0x0000000000007941 */ /* 0x000fea0003800200 */
.L_x_34:
[----:B------:R-:W-:Y:S04]  /*50e0*/  BSSY.RECONVERGENT B0, `(.L_x_36) ;  /* 0x0000007000007945 */ /* 0x000fe80003800200 */
[----:B------:R-:W-:Y:S05]  /*50f0*/  @P2 BRA `(.L_x_37) ;  /* 0x0000000000102947 */ /* 0x000fea0003800000 */
[----:B------:R-:W-:-:S14]  /*5100*/  DSETP.GEU.AND P1, PT, R14, R8, PT ;  /* 0x000000080e00722a */ /* 0x000fdc0003f2e000 */
[----:B------:R-:W-:Y:S05]  /*5110*/  @P1 BRA `(.L_x_38) ;  /* 0x00000000000c1947 */ /* 0x000fea0003800000 */
[----:B------:R3:W-:Y:S01]  /*5120*/  STG.E.64 desc[UR36][R32.64+0x28], R8 ;  /* 0x0000280820007986 */ /* 0x0007e2000c101b24 */
[----:B------:R-:W-:Y:S05]  /*5130*/  BRA `(.L_x_38) ;  /* 0x0000000000047947 */ /* 0x000fea0003800000 */
.L_x_37:
[----:B------:R2:W-:Y:S02]  /*5140*/  STG.E.64 desc[UR36][R32.64+0x28], R6 ;  /* 0x0000280620007986 */ /* 0x0005e4000c101b24 */
.L_x_38:
[----:B------:R-:W-:Y:S05]  /*5150*/  BSYNC.RECONVERGENT B0 ;  /* 0x0000000000007941 */ /* 0x000fea0003800200 */
.L_x_36:
[----:B0-----:R-:W4:Y:S04]  /*5160*/  LDG.E.64 R10, desc[UR36][R32.64+0x350] ;  /* 0x00035024200a7981 */ /* 0x001f28000c1e1b00 */
[----:B------:R-:W4:Y:S01]  /*5170*/  LDG.E.64 R12, desc[UR36][R32.64+0x30] ;  /* 0x00003024200c7981 */ /* 0x000f22000c1e1b00 */
[----:B------:R-:W-:Y:S01]  /*5180*/  BSSY.RECONVERGENT B0, `(.L_x_39) ;  /* 0x000000a000007945 */ /* 0x000fe20003800200 */
[----:B----4-:R-:W-:-:S07]  /*5190*/  DADD R10, R10, R12 ;  /* 0x000000000a0a7229 */ /* 0x010fce000000000c */
[----:B------:R0:W-:Y:S01]  /*51a0*/  STG.E.64 desc[UR36][R32.64+0x30], R10 ;  /* 0x0000300a20007986 */ /* 0x0001e2000c101b24 */
[----:B------:R-:W-:-:S14]  /*51b0*/  DSETP.GT.AND P1, PT, R10, R6, PT ;  /* 0x000000060a00722a */ /* 0x000fdc0003f24000 */
[----:B0-----:R-:W-:Y:S05]  /*51c0*/  @P1 BRA `(.L_x_40) ;  /* 0x0000000000101947 */ /* 0x001fea0003800000 */
[----:B------:R-:W-:-:S14]  /*51d0*/  DSETP.GEU.AND P1, PT, R10, R8, PT ;  /* 0x000000080a00722a */ /* 0x000fdc0003f2e000 */
[----:B------:R-:W-:Y:S05]  /*51e0*/  @P1 BRA `(.L_x_41) ;  /* 0x00000000000c1947 */ /* 0x000fea0003800000 */
[----:B------:R0:W-:Y:S01]  /*51f0*/  STG.E.64 desc[UR36][R32.64+0x30], R8 ;  /* 0x0000300820007986 */ /* 0x0001e2000c101b24 */
[----:B------:R-:W-:Y:S05]  /*5200*/  BRA `(.L_x_41) ;  /* 0x0000000000047947 */ /* 0x000fea0003800000 */
.L_x_40:
[----:B------:R4:W-:Y:S02]  /*5210*/  STG.E.64 desc[UR36][R32.64+0x30], R6 ;  /* 0x0000300620007986 */ /* 0x0009e4000c101b24 */
.L_x_41:
[----:B------:R-:W-:Y:S05]  /*5220*/  BSYNC.RECONVERGENT B0 ;  /* 0x0000000000007941 */ /* 0x000fea0003800200 */
.L_x_39:
[----:B------:R-:W5:Y:S04]  /*5230*/  LDG.E.64 R10, desc[UR36][R32.64+0x358] ;  /* 0x00035824200a7981 */ /* 0x000f68000c1e1b00 */
[----:B------:R-:W5:Y:S01]  /*5240*/  LDG.E.64 R12, desc[UR36][R32.64+0x38] ;  /* 0x00003824200c7981 */ /* 0x000f62000c1e1b00 */
[----:B------:R-:W-:Y:S01]  /*5250*/  BSSY.RECONVERGENT B0, `(.L_x_42) ;  /* 0x000000a000007945 */ /* 0x000fe20003800200 */
[----:B-----5:R-:W-:-:S07]  /*5260*/  DADD R10, R10, R12 ;  /* 0x000000000a0a7229 */ /* 0x020fce000000000c */
[----:B------:R0:W-:Y:S01]  /*5270*/  STG.E.64 desc[UR36][R32.64+0x38], R10 ;  /* 0x0000380a20007986 */ /* 0x0001e2000c101b24 */
[----:B------:R-:W-:-:S14]  /*5280*/  DSETP.GT.AND P1, PT, R10, R6, PT ;  /* 0x000000060a00722a */ /* 0x000fdc0003f24000 */
[----:B0-----:R-:W-:Y:S05]  /*5290*/  @P1 BRA `(.L_x_43) ;  /* 0x0000000000101947 */ /* 0x001fea0003800000 */
[----:B------:R-:W-:-:S14]  /*52a0*/  DSETP.GEU.AND P1, PT, R10, R8, PT ;  /* 0x000000080a00722a */ /* 0x000fdc0003f2e000 */
[----:B------:R-:W-:Y:S05]  /*52b0*/  @P1 BRA `(.L_x_44) ;  /* 0x00000000000c1947 */ /* 0x000fea0003800000 */
[----:B------:R0:W-:Y:S01]  /*52c0*/  STG.E.64 desc[UR36][R32.64+0x38], R8 ;  /* 0x0000380820007986 */ /* 0x0001e2000c101b24 */
[----:B------:R-:W-:Y:S05]  /*52d0*/  BRA `(.L_x_44) ;  /* 0x0000000000047947 */ /* 0x000fea0003800000 */
.L_x_43:
[----:B------:R0:W-:Y:S02]  /*52e0*/  STG.E.64 desc[UR36][R32.64+0x38], R6 ;  /* 0x0000380620007986 */ /* 0x0001e4000c101b24 */
.L_x_44:
[----:B------:R-:W-:Y:S05]  /*52f0*/  BSYNC.RECONVERGENT B0 ;  /* 0x0000000000007941 */ /* 0x000fea0003800200 */
.L_x_42:
[----:B------:R-:W-:Y:S05]  /*5300*/  @P0 BRA `(.L_x_45) ;  /* 0xfffffffc00280947 */ /* 0x000fea000383ffff */
[----:B0-2-4-:R-:W2:Y:S01]  /*5310*/  LDG.E.64 R6, desc[UR36][R36.64] ;  /* 0x0000002424067981 */ /* 0x015ea2000c1e1b00 */
[----:B-1-3--:R-:W-:Y:S01]  /*5320*/  IADD3 R8, P1, PT, R30, 0x20, RZ ;  /* 0x000000201e087810 */ /* 0x00afe20007f3e0ff */
[----:B------:R-:W-:Y:S04]  /*5330*/  BSSY.RECONVERGENT B0, `(.L_x_46) ;  /* 0x0000135000007945 */ /* 0x000fe80003800200 */
[----:B------:R-:W-:Y:S02]  /*5340*/  IMAD.X R9, RZ, RZ, R19, P1 ;  /* 0x000000ffff097224 */ /* 0x000fe400008e0613 */
[----:B------:R-:W-:Y:S01]  /*5350*/  IMAD.WIDE R8, R18, 0x8, R8 ;  /* 0x0000000812087825 */ /* 0x000fe200078e0208 */
[----:B--2---:R-:W-:-:S14]  /*5360*/  DSETP.GT.AND P0, PT, R6, R28, PT ;  /* 0x0000001c0600722a */ /* 0x004fdc0003f04000 */
[----:B------:R-:W-:Y:S05]  /*5370*/  @!P0 BRA `(.L_x_47) ;  /* 0x0000001000c08947 */ /* 0x000fea0003800000 */
[----:B------:R-:W2:Y:S01]  /*5380*/  LD.E.64 R10, desc[UR36][R4.64+0x20] ;  /* 0x00002024040a7980 */ /* 0x000ea2000c101b00 */
[----:B------:R-:W0:Y:S01]  /*5390*/  S2UR UR5, SR_CgaCtaId ;  /* 0x00000000000579c3 */ /* 0x000e220000008800 */
[----:B------:R-:W-:Y:S02]  /*53a0*/  UMOV UR4, 0x400 ;  /* 0x0000040000047882 */ /* 0x000fe40000000000 */
[----:B0-----:R-:W-:-:S09]  /*53b0*/  ULEA UR4, UR5, UR4, 0x18 ;  /* 0x0000000405047291 */ /* 0x001fd2000f8ec0ff */
[----:B------:R-:W2:Y:S02]  /*53c0*/  LDS.64 R6, [UR4+0x10] ;  /* 0x00001004ff067984 */ /* 0x000ea40008000a00 */
[----:B--2---:R-:W-:-:S07]  /*53d0*/  DFMA R10, R26, R6, R10 ;  /* 0x000000061a0a722b */ /* 0x004fce000000000a */
[----:B------:R0:W-:Y:S04]  /*53e0*/  STG.E.64 desc[UR36][R36.64+0x20], R10 ;  /* 0x0000200a24007986 */ /* 0x0001e8000c101b24 */
[----:B------:R-:W2:Y:S02]  /*53f0*/  LD.E.64 R12, desc[UR36][R4.64+0x28] ;  /* 0x00002824040c7980 */ /* 0x000ea4000c101b00 */
[----:B--2---:R-:W-:-:S07]  /*5400*/  DFMA R12, R26, R6, R12 ;  /* 0x000000061a0c722b */ /* 0x004fce000000000c */
[----:B------:R1:W-:Y:S04]  /*5410*/  STG.E.64 desc[UR36][R36.64+0x28], R12 ;  /* 0x0000280c24007986 */ /* 0x0003e8000c101b24 */
[----:B------:R-:W2:Y:S02]  /*5420*/  LD.E.64 R14, desc[UR36][R4.64+0x30] ;  /* 0x00003024040e7980 */ /* 0x000ea4000c101b00 */
[----:B--2---:R-:W-:-:S07]  /*5430*/  DFMA R14, R26, R6, R14 ;  /* 0x000000061a0e722b */ /* 0x004fce000000000e */
[----:B------:R2:W-:Y:S04]  /*5440*/  STG.E.64 desc[UR36][R36.64+0x30], R14 ;  /* 0x0000300e24007986 */ /* 0x0005e8000c101b24 */
[----:B------:R-:W3:Y:S02]  /*5450*/  LD.E.64 R20, desc[UR36][R4.64+0x38] ;  /* 0x0000382404147980 */ /* 0x000ee4000c101b00 */
[----:B---3--:R-:W-:-:S07]  /*5460*/  DFMA R20, R26, R6, R20 ;  /* 0x000000061a14722b */ /* 0x008fce0000000014 */
[----:B------:R3:W-:Y:S04]  /*5470*/  STG.E.64 desc[UR36][R36.64+0x38], R20 ;  /* 0x0000381424007986 */ /* 0x0007e8000c101b24 */
[----:B------:R-:W4:Y:S02]  /*5480*/  LD.E.64 R30, desc[UR36][R4.64+0x40] ;  /* 0x00004024041e7980 */ /* 0x000f24000c101b00 */
[----:B----4-:R-:W-:-:S07]  /*5490*/  DFMA R30, R26, R6, R30 ;  /* 0x000000061a1e722b */ /* 0x010fce000000001e */
[----:B------:R4:W-:Y:S04]  /*54a0*/  STG.E.64 desc[UR36][R36.64+0x40], R30 ;  /* 0x0000401e24007986 */ /* 0x0009e8000c101b24 */
[----:B0-----:R-:W5:Y:S02]  /*54b0*/  LD.E.64 R10, desc[UR36][R4.64+0x48] ;  /* 0x00004824040a7980 */ /* 0x001f64000c101b00 */
[----:B-----5:R-:W-:-:S07]  /*54c0*/  DFMA R10, R26, R6, R10 ;  /* 0x000000061a0a722b */ /* 0x020fce000000000a */
[----:B------:R0:W-:Y:S04]  /*54d0*/  STG.E.64 desc[UR36][R36.64+0x48], R10 ;  /* 0x0000480a24007986 */ /* 0x0001e8000c101b24 */
[----:B-1----:R-:W5:Y:S02]  /*54e0*/  LD.E.64 R12, desc[UR36][R4.64+0x50] ;  /* 0x00005024040c7980 */ /* 0x002f64000c101b00 */
[----:B-----5:R-:W-:-:S07]  /*54f0*/  DFMA R12, R26, R6, R12 ;  /* 0x000000061a0c722b */ /* 0x020fce000000000c */
[----:B------:R1:W-:Y:S04]  /*5500*/  STG.E.64 desc[UR36][R36.64+0x50], R12 ;  /* 0x0000500c24007986 */ /* 0x0003e8000c101b24 */
[----:B--2---:R-:W2:Y:S02]  /*5510*/  LD.E.64 R14, desc[UR36][R4.64+0x58] ;  /* 0x00005824040e7980 */ /* 0x004ea4000c101b00 */
[----:B--2---:R-:W-:-:S07]  /*5520*/  DFMA R14, R26, R6, R14 ;  /* 0x000000061a0e722b */ /* 0x004fce000000000e */
[----:B------:R2:W-:Y:S04]  /*5530*/  STG.E.64 desc[UR36][R36.64+0x58], R14 ;  /* 0x0000580e24007986 */ /* 0x0005e8000c101b24 */
[----:B---3--:R-:W3:Y:S02]  /*5540*/  LD.E.64 R20, desc[UR36][R4.64+0x60] ;  /* 0x0000602404147980 */ /* 0x008ee4000c101b00 */
[----:B---3--:R-:W-:-:S07]  /*5550*/  DFMA R20, R26, R6, R20 ;  /* 0x000000061a14722b */ /* 0x008fce0000000014 */
[----:B------:R3:W-:Y:S04]  /*5560*/  STG.E.64 desc[UR36][R36.64+0x60], R20 ;  /* 0x0000601424007986 */ /* 0x0007e8000c101b24 */
[----:B----4-:R-:W4:Y:S02]  /*5570*/  LD.E.64 R30, desc[UR36][R4.64+0x68] ;  /* 0x00006824041e7980 */ /* 0x010f24000c101b00 */
        /* <DEDUP_REMOVED lines=260> */
[----:B------:R-:W5:Y:S02]  /*65c0*/  LD.E.64 R10, desc[UR36][R4.64+0x320] ;  /* 0x00032024040a7980 */ /* 0x000f64000c101b00 */
        /* <DEDUP_REMOVED lines=8> */
[----:B---3--:R-:W2:Y:S02]  /*6650*/  LD.E.64 R20, desc[UR36][R4.64+0x338] ;  /* 0x0003382404147980 */ /* 0x008ea4000c101b00 */
[----:B--2---:R-:W-:-:S07]  /*6660*/  DFMA R20, R26, R6, R20 ;  /* 0x000000061a14722b */ /* 0x004fce0000000014 */
[----:B------:R4:W-:Y:S04]  /*6670*/  STG.E.64 desc[UR36][R36.64+0x338], R20 ;  /* 0x0003381424007986 */ /* 0x0009e8000c101b24 */
.L_x_47:
[----:B------:R-:W-:Y:S05]  /*6680*/  BSYNC.RECONVERGENT B0 ;  /* 0x0000000000007941 */ /* 0x000fea0003800200 */
.L_x_46:
[----:B----4-:R-:W2:Y:S01]  /*6690*/  LDG.E.64 R10, desc[UR36][R8.64] ;  /* 0x00000024080a7981 */ /* 0x010ea2000c1e1b00 */
[----:B------:R-:W0:Y:S01]  /*66a0*/  LDC.64 R12, c[0x4][0x70] ;  /* 0x01001c00ff0c7b82 */ /* 0x000e220000000a00 */
[----:B--2---:R-:W-:-:S07]  /*66b0*/  DMUL R10, R28, R10 ;  /* 0x0000000a1c0a7228 */ /* 0x004fce0000000000 */
[----:B------:R1:W-:Y:S04]  /*66c0*/  STG.E.64 desc[UR36][R8.64], R10 ;  /* 0x0000000a08007986 */ /* 0x0003e8000c101b24 */
[----:B0-----:R-:W5:Y:S01]  /*66d0*/  LDG.E.64 R12, desc[UR36][R12.64] ;  /* 0x000000240c0c7981 */ /* 0x001f62000c1e1b00 */
[----:B------:R-:W-:Y:S01]  /*66e0*/  IADD3 R4, P0, PT, R22, 0x20, RZ ;  /* 0x0000002016047810 */ /* 0x000fe20007f1e0ff */
[----:B------:R-:W-:Y:S01]  /*66f0*/  IMAD.MOV.U32 R6, RZ, RZ, 0x64 ;  /* 0x00000064ff067424 */ /* 0x000fe200078e00ff */
[----:B------:R-:W-:Y:S01]  /*6700*/  MOV R20, 0x6740 ;  /* 0x0000674000147802 */ /* 0x000fe20000000f00 */
[----:B------:R-:W-:Y:S02]  /*6710*/  IMAD.MOV.U32 R21, RZ, RZ, 0x0 ;  /* 0x00000000ff157424 */ /* 0x000fe400078e00ff */
[----:B------:R-:W-:-:S08]  /*6720*/  IMAD.X R5, RZ, RZ, R25, P0 ;  /* 0x000000ffff057224 */ /* 0x000fd000000e0619 */
[----:B-1---5:R-:W-:Y:S05]  /*6730*/  CALL.REL.NOINC R12 `(_Z8run_batsjP3batS0_) ;  /* 0xffffff980c307344 */ /* 0x022fea0003c3ffff */
[----:B------:R-:W0:Y:S01]  /*6740*/  LDC.64 R8, c[0x4][0x70] ;  /* 0x01001c00ff087b82 */ /* 0x000e220000000a00 */
[----:B------:R-:W-:Y:S02]  /*6750*/  IMAD.MOV.U32 R24, RZ, RZ, R22 ;  /* 0x000000ffff187224 */ /* 0x000fe400078e0016 */
[----:B------:R-:W-:Y:S02]  /*6760*/  IMAD.MOV.U32 R10, RZ, RZ, R4 ;  /* 0x000000ffff0a7224 */ /* 0x000fe400078e0004 */
[----:B------:R-:W-:-:S03]  /*6770*/  IMAD.MOV.U32 R11, RZ, RZ, R5 ;  /* 0x000000ffff0b7224 */ /* 0x000fc600078e0005 */
[----:B------:R-:W1:Y:S02]  /*6780*/  LDC.64 R30, c[0x0][0x390] ;  /* 0x0000e400ff1e7b82 */ /* 0x000e640000000a00 */
[----:B------:R2:W-:Y:S04]  /*6790*/  STG.E.64 desc[UR36][R24.64+0x10], R10 ;  /* 0x0000100a18007986 */ /* 0x0005e8000c101b24 */
[----:B0-----:R-:W5:Y:S01]  /*67a0*/  LDG.E.64 R8, desc[UR36][R8.64] ;  /* 0x0000002408087981 */ /* 0x001f62000c1e1b00 */
[----:B------:R-:W-:Y:S01]  /*67b0*/  UMOV UR4, URZ ;  /* 0x000000ff00047c82 */ /* 0x000fe20008000000 */
[----:B------:R-:W-:Y:S01]  /*67c0*/  IMAD.MOV.U32 R6, RZ, RZ, 0x64 ;  /* 0x00000064ff067424 */ /* 0x000fe200078e00ff */
[----:B------:R-:W-:Y:S01]  /*67d0*/  MOV R20, 0x6840 ;  /* 0x0000684000147802 */ /* 0x000fe20000000f00 */
[----:B------:R-:W-:-:S02]  /*67e0*/  IMAD.MOV.U32 R21, RZ, RZ, 0x0 ;  /* 0x00000000ff157424 */ /* 0x000fc400078e00ff */
[----:B-1----:R-:W-:-:S04]  /*67f0*/  IMAD.WIDE.U32 R30, R17, 0x660, R30 ;  /* 0x00000660111e7825 */ /* 0x002fc800078e001e */
[----:B------:R-:W-:Y:S01]  /*6800*/  VIADD R19, R31, UR4 ;  /* 0x000000041f137c36 */ /* 0x000fe20008000000 */
[----:B------:R-:W-:-:S05]  /*6810*/  IADD3 R4, P0, PT, R30, 0x20, RZ ;  /* 0x000000201e047810 */ /* 0x000fca0007f1e0ff */
[----:B--2---:R-:W-:-:S08]  /*6820*/  IMAD.X R5, RZ, RZ, R19, P0 ;  /* 0x000000ffff057224 */ /* 0x004fd000000e0613 */
[----:B-----5:R-:W-:Y:S05]  /*6830*/  CALL.REL.NOINC R8 `(_Z8run_batsjP3batS0_) ;  /* 0xffffff9408f07344 */ /* 0x020fea0003c3ffff */
[----:B------:R0:W-:Y:S04]  /*6840*/  STG.E.64 desc[UR36][R36.64+0x10], R4 ;  /* 0x0000100424007986 */ /* 0x0001e8000c101b24 */
[----:B------:R-:W2:Y:S01]  /*6850*/  LDG.E.64 R6, desc[UR36][R24.64+0x8] ;  /* 0x0000082418067981 */ /* 0x000ea2000c1e1b00 */
[----:B------:R-:W-:Y:S04]  /*6860*/  BSSY.RECONVERGENT B7, `(.L_x_48) ;  /* 0x00000f1000077945 */ /* 0x000fe80003800200 */
[----:B------:R-:W-:Y:S01]  /*6870*/  BSSY.RELIABLE B6, `(.L_x_49) ;  /* 0x0000009000067945 */ /* 0x000fe20003800100 */
[----:B--2---:R-:W-:-:S14]  /*6880*/  DSETP.GT.AND P0, PT, R6, R28, PT ;  /* 0x0000001c0600722a */ /* 0x004fdc0003f04000 */
[----:B0-----:R-:W-:Y:S05]  /*6890*/  @P0 BRA `(.L_x_50) ;  /* 0x0000000000180947 */ /* 0x001fea0003800000 */
[----:B------:R-:W2:Y:S02]  /*68a0*/  LDG.E.64 R8, desc[UR36][R24.64+0x10] ;  /* 0x0000102418087981 */ /* 0x000ea4000c1e1b00 */
[----:B--2---:R-:W-:Y:S01]  /*68b0*/  DSETP.GEU.AND P0, PT, R4, R8, PT ;  /* 0x000000080400722a */ /* 0x004fe20003f0e000 */
[----:B------:R-:W-:Y:S02]  /*68c0*/  IMAD.MOV.U32 R4, RZ, RZ, R6 ;  /* 0x000000ffff047224 */ /* 0x000fe400078e0006 */
[----:B------:R-:W-:-:S11]  /*68d0*/  IMAD.MOV.U32 R5, RZ, RZ, R7 ;  /* 0x000000ffff057224 */ /* 0x000fd600078e0007 */
[----:B------:R-:W-:Y:S05]  /*68e0*/  @P0 BREAK.RELIABLE B6 ;  /* 0x0000000000060942 */ /* 0x000fea0003800100 */
[----:B------:R-:W-:Y:S05]  /*68f0*/  @P0 BRA `(.L_x_51) ;  /* 0x0000000c009c0947 */ /* 0x000fea0003800000 */
.L_x_50:
[----:B------:R-:W-:Y:S05]  /*6900*/  BSYNC.RELIABLE B6 ;  /* 0x0000000000067941 */ /* 0x000fea0003800100 */
.L_x_49:
[----:B------:R-:W-:Y:S01]  /*6910*/  BSSY.RECONVERGENT B0, `(.L_x_52) ;  /* 0x0000098000007945 */ /* 0x000fe20003800200 */
[----:B------:R-:W-:Y:S02]  /*6920*/  IMAD.MOV.U32 R3, RZ, RZ, RZ ;  /* 0x000000ffff037224 */ /* 0x000fe400078e00ff */
[----:B------:R-:W-:-:S07]  /*6930*/  IMAD.MOV.U32 R0, RZ, RZ, RZ ;  /* 0x000000ffff007224 */ /* 0x000fce00078e00ff */
.L_x_53:
[----:B------:R-:W-:Y:S01]  /*6940*/  IADD3 R4, P0, PT, R3, R30, RZ ;  /* 0x0000001e03047210 */ /* 0x000fe20007f1e0ff */
[----:B-1----:R-:W0:Y:S04]  /*6950*/  LDC.64 R6, c[0x0][0x388] ;  /* 0x0000e200ff067b82 */ /* 0x002e280000000a00 */
[----:B------:R-:W-:-:S05]  /*6960*/  IMAD.X R5, R0, 0x1, R19, P0 ;  /* 0x0000000100057824 */ /* 0x000fca00000e0613 */
[----:B------:R-:W2:Y:S01]  /*6970*/  LDG.E.U8 R9, desc[UR36][R4.64] ;  /* 0x0000002404097981 */ /* 0x000ea2000c1e1100 */
[----:B------:R-:W-:Y:S01]  /*6980*/  UMOV UR4, URZ ;  /* 0x000000ff00047c82 */ /* 0x000fe20008000000 */
[----:B0-----:R-:W-:-:S04]  /*6990*/  IMAD.WIDE.U32 R6, R17, 0x660, R6 ;  /* 0x0000066011067825 */ /* 0x001fc800078e0006 */
[----:B------:R-:W-:Y:S01]  /*69a0*/  VIADD R7, R7, UR4 ;  /* 0x0000000407077c36 */ /* 0x000fe20008000000 */
[----:B------:R-:W-:-:S05]  /*69b0*/  IADD3 R6, P0, PT, R3, R6, RZ ;  /* 0x0000000603067210 */ /* 0x000fca0007f1e0ff */
[----:B------:R-:W-:-:S05]  /*69c0*/  IMAD.X R7, R0, 0x1, R7, P0 ;  /* 0x0000000100077824 */ /* 0x000fca00000e0607 */
        /* <DEDUP_REMOVED lines=131> */
[----:B------:R-:W2:Y:S01]  /*7200*/  LDG.E.U8 R33, desc[UR36][R4.64+0x42] ;  /* 0x0000422404217981 */ /* 0x000ea2000c1e1100 */
[----:B------:R-:W-:-:S03]  /*7210*/  IADD3 R3, P1, PT, R3, 0x44, RZ ;  /* 0x0000004403037810 */ /* 0x000fc60007f3e0ff */
[----:B--2---:R1:W-:Y:S04]  /*7220*/  STG.E.U8 desc[UR36][R6.64+0x42], R33 ;  /* 0x0000422106007986 */ /* 0x0043e8000c101124 */
[----:B0-----:R-:W2:Y:S01]  /*7230*/  LDG.E.U8 R9, desc[UR36][R4.64+0x43] ;  /* 0x0000432404097981 */ /* 0x001ea2000c1e1100 */
[----:B------:R-:W-:Y:S01]  /*7240*/  IMAD.X R0, RZ, RZ, R0, P1 ;  /* 0x000000ffff007224 */ /* 0x000fe200008e0600 */
[----:B------:R-:W-:-:S04]  /*7250*/  ISETP.GE.U32.AND P0, PT, R3, 0x660, PT ;  /* 0x000006600300780c */ /* 0x000fc80003f06070 */
[----:B------:R-:W-:Y:S01]  /*7260*/  ISETP.GE.U32.AND.EX P0, PT, R0, RZ, PT, P0 ;  /* 0x000000ff0000720c */ /* 0x000fe20003f06100 */
[----:B--2---:R1:W-:-:S12]  /*7270*/  STG.E.U8 desc[UR36][R6.64+0x43], R9 ;  /* 0x0000430906007986 */ /* 0x0043d8000c101124 */
[----:B------:R-:W-:Y:S05]  /*7280*/  @!P0 BRA `(.L_x_53) ;  /* 0xfffffff400ac8947 */ /* 0x000fea000383ffff */
[----:B------:R-:W-:Y:S05]  /*7290*/  BSYNC.RECONVERGENT B0 ;  /* 0x0000000000007941 */ /* 0x000fea0003800200 */
.L_x_52:
[----:B------:R-:W0:Y:S01]  /*72a0*/  S2UR UR5, SR_CgaCtaId ;  /* 0x00000000000579c3 */ /* 0x000e220000008800 */
[----:B------:R-:W-:Y:S01]  /*72b0*/  UMOV UR4, 0x400 ;  /* 0x0000040000047882 */ /* 0x000fe20000000000 */
[----:B------:R-:W-:Y:S02]  /*72c0*/  IMAD.MOV.U32 R8, RZ, RZ, 0x652b82fe ;  /* 0x652b82feff087424 */ /* 0x000fe400078e00ff */
[----:B-1----:R-:W-:Y:S01]  /*72d0*/  IMAD.MOV.U32 R9, RZ, RZ, 0x3ff71547 ;  /* 0x3ff71547ff097424 */ /* 0x002fe200078e00ff */
[----:B0-----:R-:W-:-:S03]  /*72e0*/  ULEA UR4, UR5, UR4, 0x18 ;  /* 0x0000000405047291 */ /* 0x001fc6000f8ec0ff */
[----:B------:R-:W-:-:S06]  /*72f0*/  UMOV UR5, 0x3fb99999 ;  /* 0x3fb9999900057882 */ /* 0x000fcc0000000000 */
[----:B------:R-:W0:Y:S01]  /*7300*/  LDS R22, [UR4+0x8] ;  /* 0x00000804ff167984 */ /* 0x000e220008000800 */
[----:B------:R-:W-:Y:S01]  /*7310*/  UMOV UR4, 0x9999999a ;  /* 0x9999999a00047882 */ /* 0x000fe20000000000 */
[----:B0-----:R-:W0:Y:S02]  /*7320*/  I2F.F64 R6, R22 ;  /* 0x0000001600067312 */ /* 0x001e240000201c00 */
[----:B0-----:R-:W-:Y:S01]  /*7330*/  DMUL R4, R6, -UR4 ;  /* 0x8000000406047c28 */ /* 0x001fe20008000000 */
[----:B------:R-:W-:Y:S01]  /*7340*/  UMOV UR4, 0xfefa39ef ;  /* 0xfefa39ef00047882 */ /* 0x000fe20000000000 */
[----:B------:R-:W-:-:S06]  /*7350*/  UMOV UR5, 0x3fe62e42 ;  /* 0x3fe62e4200057882 */ /* 0x000fcc0000000000 */
[----:B------:R-:W-:Y:S02]  /*7360*/  DFMA R8, R4, R8, 6.75539944105574400000e+15 ;  /* 0x433800000408742b */ /* 0x000fe40000000008 */
[----:B------:R-:W-:-:S06]  /*7370*/  FSETP.GEU.AND P0, PT, |R5|, 4.1917929649353027344, PT ;  /* 0x4086232b0500780b */ /* 0x000fcc0003f0e200 */
[----:B------:R-:W-:-:S08]  /*7380*/  DADD R10, R8, -6.75539944105574400000e+15 ;  /* 0xc3380000080a7429 */ /* 0x000fd00000000000 */
[----:B------:R-:W-:Y:S01]  /*7390*/  DFMA R12, R10, -UR4, R4 ;  /* 0x800000040a0c7c2b */ /* 0x000fe20008000004 */
[----:B------:R-:W-:Y:S01]  /*73a0*/  UMOV UR4, 0x3b39803f ;  /* 0x3b39803f00047882 */ /* 0x000fe20000000000 */
[----:B------:R-:W-:-:S06]  /*73b0*/  UMOV UR5, 0x3c7abc9e ;  /* 0x3c7abc9e00057882 */ /* 0x000fcc0000000000 */
[----:B------:R-:W-:Y:S01]  /*73c0*/  DFMA R12, R10, -UR4, R12 ;  /* 0x800000040a0c7c2b */ /* 0x000fe2000800000c */
[----:B------:R-:W-:Y:S01]  /*73d0*/  UMOV UR4, 0x69ce2bdf ;  /* 0x69ce2bdf00047882 */ /* 0x000fe20000000000 */
[----:B------:R-:W-:Y:S01]  /*73e0*/  IMAD.MOV.U32 R10, RZ, RZ, -0x35dec16 ;  /* 0xfca213eaff0a7424 */ /* 0x000fe200078e00ff */
[----:B------:R-:W-:Y:S01]  /*73f0*/  UMOV UR5, 0x3e5ade15 ;  /* 0x3e5ade1500057882 */ /* 0x000fe20000000000 */
[----:B------:R-:W-:-:S06]  /*7400*/  IMAD.MOV.U32 R11, RZ, RZ, 0x3e928af3 ;  /* 0x3e928af3ff0b7424 */ /* 0x000fcc00078e00ff */
[----:B------:R-:W-:Y:S01]  /*7410*/  DFMA R10, R12, UR4, R10 ;  /* 0x000000040c0a7c2b */ /* 0x000fe2000800000a */
[----:B------:R-:W-:Y:S01]  /*7420*/  UMOV UR4, 0x62401315 ;  /* 0x6240131500047882 */ /* 0x000fe20000000000 */
[----:B------:R-:W-:-:S06]  /*7430*/  UMOV UR5, 0x3ec71dee ;  /* 0x3ec71dee00057882 */ /* 0x000fcc0000000000 */
[----:B------:R-:W-:Y:S01]  /*7440*/  DFMA R10, R12, R10, UR4 ;  /* 0x000000040c0a7e2b */ /* 0x000fe2000800000a */
        /* <DEDUP_REMOVED lines=20> */
[----:B------:R-:W-:-:S08]  /*7590*/  DFMA R10, R12, R10, UR4 ;  /* 0x000000040c0a7e2b */ /* 0x000fd0000800000a */
[----:B------:R-:W-:-:S08]  /*75a0*/  DFMA R10, R12, R10, 1 ;  /* 0x3ff000000c0a742b */ /* 0x000fd0000000000a */
[----:B------:R-:W-:-:S10]  /*75b0*/  DFMA R10, R12, R10, 1 ;  /* 0x3ff000000c0a742b */ /* 0x000fd4000000000a */
[----:B------:R-:W-:Y:S02]  /*75c0*/  IMAD R13, R8, 0x100000, R11 ;  /* 0x00100000080d7824 */ /* 0x000fe400078e020b */
[----:B------:R-:W-:Y:S01]  /*75d0*/  IMAD.MOV.U32 R12, RZ, RZ, R10 ;  /* 0x000000ffff0c7224 */ /* 0x000fe200078e000a */
[----:B------:R-:W-:Y:S06]  /*75e0*/  @!P0 BRA `(.L_x_54) ;  /* 0x0000000000348947 */ /* 0x000fec0003800000 */
[----:B------:R-:W-:Y:S01]  /*75f0*/  FSETP.GEU.AND P1, PT, |R5|, 4.2275390625, PT ;  /* 0x408748000500780b */ /* 0x000fe20003f2e200 */
[C---:B------:R-:W-:Y:S02]  /*7600*/  DADD R12, R4.reuse, +INF ;  /* 0x7ff00000040c7429 */ /* 0x040fe40000000000 */
[----:B------:R-:W-:-:S08]  /*7610*/  DSETP.GEU.AND P0, PT, R4, RZ, PT ;  /* 0x000000ff0400722a */ /* 0x000fd00003f0e000 */
[----:B------:R-:W-:Y:S02]  /*7620*/  FSEL R12, R12, RZ, P0 ;  /* 0x000000ff0c0c7208 */ /* 0x000fe40000000000 */
[----:B------:R-:W-:Y:S01]  /*7630*/  FSEL R13, R13, RZ, P0 ;  /* 0x000000ff0d0d7208 */ /* 0x000fe20000000000 */
[----:B------:R-:W-:Y:S06]  /*7640*/  @P1 BRA `(.L_x_54) ;  /* 0x00000000001c1947 */ /* 0x000fec0003800000 */
[----:B------:R-:W-:Y:S01]  /*7650*/  LEA.HI R0, R8, R8, RZ, 0x1 ;  /* 0x0000000808007211 */ /* 0x000fe200078f08ff */
[----:B------:R-:W-:-:S03]  /*7660*/  IMAD.MOV.U32 R12, RZ, RZ, RZ ;  /* 0x000000ffff0c7224 */ /* 0x000fc600078e00ff */
[----:B------:R-:W-:-:S05]  /*7670*/  SHF.R.S32.HI R3, RZ, 0x1, R0 ;  /* 0x00000001ff037819 */ /* 0x000fca0000011400 */
[----:B------:R-:W-:Y:S02]  /*7680*/  IMAD.IADD R8, R8, 0x1, -R3 ;  /* 0x0000000108087824 */ /* 0x000fe400078e0a03 */
[----:B------:R-:W-:-:S03]  /*7690*/  IMAD R11, R3, 0x100000, R11 ;  /* 0x00100000030b7824 */ /* 0x000fc600078e020b */
[----:B------:R-:W-:-:S06]  /*76a0*/  LEA R13, R8, 0x3ff00000, 0x14 ;  /* 0x3ff00000080d7811 */ /* 0x000fcc00078ea0ff */
[----:B------:R-:W-:-:S11]  /*76b0*/  DMUL R12, R10, R12 ;  /* 0x0000000c0a0c7228 */ /* 0x000fd60000000000 */
.L_x_54:
[----:B------:R-:W-:Y:S01]  /*76c0*/  DADD R8, -R12, 1 ;  /* 0x3ff000000c087429 */ /* 0x000fe20000000100 */
[----:B------:R-:W-:Y:S01]  /*76d0*/  IMAD.MOV.U32 R4, RZ, RZ, RZ ;  /* 0x000000ffff047224 */ /* 0x000fe200078e00ff */
[----:B------:R-:W-:Y:S01]  /*76e0*/  MOV R20, 0x7730 ;  /* 0x0000773000147802 */ /* 0x000fe20000000f00 */
[----:B------:R-:W-:Y:S02]  /*76f0*/  IMAD.MOV.U32 R5, RZ, RZ, 0x3fe00000 ;  /* 0x3fe00000ff057424 */ /* 0x000fe400078e00ff */
[----:B------:R-:W-:Y:S02]  /*7700*/  IMAD.MOV.U32 R21, RZ, RZ, 0x0 ;  /* 0x00000000ff157424 */ /* 0x000fe400078e00ff */
[----:B------:R0:W-:Y:S05]  /*7710*/  STG.E.64 desc[UR36][R24.64], R8 ;  /* 0x0000000818007986 */ /* 0x0001ea000c101b24 */
[----:B0-----:R-:W-:Y:S05]  /*7720*/  CALL.REL.NOINC `($_Z8run_batsjP3batS0_$__internal_accurate_pow) ;  /* 0x0000001c000c7944 */ /* 0x001fea0003c00000 */
[----:B------:R-:W-:-:S04]  /*7730*/  ISETP.NE.AND P0, PT, R22, RZ, PT ;  /* 0x000000ff1600720c */ /* 0x000fc80003f05270 */
[----:B------:R-:W-:Y:S02]  /*7740*/  FSEL R4, R4, RZ, P0 ;  /* 0x000000ff04047208 */ /* 0x000fe40000000000 */
[----:B------:R-:W-:-:S05]  /*7750*/  FSEL R5, R5, 1.875, P0 ;  /* 0x3ff0000005057808 */ /* 0x000fca0000000000 */
[----:B------:R0:W-:Y:S02]  /*7760*/  STG.E.64 desc[UR36][R24.64+0x8], R4 ;  /* 0x0000080418007986 */ /* 0x0001e4000c101b24 */
.L_x_51:
[----:B------:R-:W-:Y:S05]  /*7770*/  BSYNC.RECONVERGENT B7 ;  /* 0x0000000000077941 */ /* 0x000fea0003800200 */
.L_x_48:
[----:B------:R-:W1:Y:S02]  /*7780*/  LDC.64 R10, c[0x0][0x388] ;  /* 0x0000e200ff0a7b82 */ /* 0x000e640000000a00 */
[----:B-1----:R-:W5:Y:S01]  /*7790*/  LDG.E.64 R10, desc[UR36][R10.64+0x10] ;  /* 0x000010240a0a7981 */ /* 0x002f62000c1e1b00 */
[----:B------:R-:W-:Y:S01]  /*77a0*/  MOV R0, 0x400 ;  /* 0x0000040000007802 */ /* 0x000fe20000000f00 */
[----:B0-----:R-:W-:Y:S01]  /*77b0*/  DADD R4, RZ, R4 ;  /* 0x00000000ff047229 */ /* 0x001fe20000000004 */
[----:B------:R-:W-:Y:S01]  /*77c0*/  BSSY.RECONVERGENT B0, `(.L_x_55) ;  /* 0x000005d000007945 */ /* 0x000fe20003800200 */
[----:B------:R-:W0:Y:S01]  /*77d0*/  S2R R3, SR_CgaCtaId ;  /* 0x0000000000037919 */ /* 0x000e220000008800 */
[----:B------:R-:W-:Y:S01]  /*77e0*/  IMAD.MOV.U32 R12, RZ, RZ, RZ ;  /* 0x000000ffff0c7224 */ /* 0x000fe200078e00ff */
[----:B0-----:R-:W-:Y:S01]  /*77f0*/  LEA R0, R3, R0, 0x18 ;  /* 0x0000000003007211 */ /* 0x001fe200078ec0ff */
[----:B------:R-:W-:-:S04]  /*7800*/  IMAD.MOV.U32 R3, RZ, RZ, RZ ;  /* 0x000000ffff037224 */ /* 0x000fc800078e00ff */
[----:B------:R0:W1:Y:S04]  /*7810*/  LDS.64 R6, [R0] ;  /* 0x0000000000067984 */ /* 0x0000680000000a00 */
[----:B------:R0:W-:Y:S02]  /*7820*/  STS.64 [R0+0x10], R4 ;  /* 0x0000100400007388 */ /* 0x0001e40000000a00 */
.L_x_56:
[----:B0-----:R-:W0:Y:S02]  /*7830*/  LDC.64 R4, c[0x0][0x388] ;  /* 0x0000e200ff047b82 */ /* 0x001e240000000a00 */
[----:B0-----:R-:W-:-:S05]  /*7840*/  IMAD.WIDE.U32 R8, R3, 0x660, R4 ;  /* 0x0000066003087825 */ /* 0x001fca00078e0004 */
[----:B------:R-:W2:Y:S04]  /*7850*/  LDG.E.64 R14, desc[UR36][R8.64+0x10] ;  /* 0x00001024080e7981 */ /* 0x000ea8000c1e1b00 */
[----:B------:R-:W3:Y:S04]  /*7860*/  LDG.E.64 R20, desc[UR36][R8.64+0x670] ;  /* 0x0006702408147981 */ /* 0x000ee8000c1e1b00 */
        /* <DEDUP_REMOVED lines=19> */
[----:B--2---:R-:W-:-:S06]  /*79a0*/  DSETP.GEU.AND P0, PT, R10, R32, PT ;  /* 0x000000200a00722a */ /* 0x004fcc0003f0e000 */
[----:B------:R-:W-:Y:S02]  /*79b0*/  FSEL R10, R10, R32, !P0 ;  /* 0x000000200a0a7208 */ /* 0x000fe40004000000 */
[----:B------:R-:W-:Y:S02]  /*79c0*/  FSEL R11, R11, R33, !P0 ;  /* 0x000000210b0b7208 */ /* 0x000fe40004000000 */
[----:B------:R-:W2:Y:S04]  /*79d0*/  LDG.E.64 R32, desc[UR36][R8.64+0x3970] ;  /* 0x0039702408207981 */ /* 0x000ea8000c1e1b00 */
[----:B------:R-:W-:-:S06]  /*79e0*/  DSETP.GEU.AND P1, PT, R14, R10, PT ;  /* 0x0000000a0e00722a */ /* 0x000fcc0003f2e000 */
[----:B------:R-:W-:Y:S02]  /*79f0*/  FSEL R14, R14, R10, !P1 ;  /* 0x0000000a0e0e7208 */ /* 0x000fe40004800000 */
[----:B------:R-:W-:Y:S02]  /*7a00*/  FSEL R15, R15, R11, !P1 ;  /* 0x0000000b0f0f7208 */ /* 0x000fe40004800000 */
[----:B------:R-:W2:Y:S04]  /*7a10*/  LDG.E.64 R10, desc[UR36][R8.64+0x3fd0] ;  /* 0x003fd024080a7981 */ /* 0x000ea8000c1e1b00 */
[----:B---3--:R-:W-:Y:S01]  /*7a20*/  DSETP.GEU.AND P2, PT, R20, R14, PT ;  /* 0x0000000e1400722a */ /* 0x008fe20003f4e000 */
[----:B------:R-:W-:Y:S02]  /*7a30*/  SEL R34, R3, R12, !P3 ;  /* 0x0000000c03227207 */ /* 0x000fe40005800000 */
[----:B------:R-:W3:Y:S03]  /*7a40*/  LDG.E.64 R12, desc[UR36][R8.64+0x4630] ;  /* 0x00463024080c7981 */ /* 0x000ee6000c1e1b00 */
[----:B------:R-:W-:-:S02]  /*7a50*/  FSEL R14, R20, R14, !P2 ;  /* 0x0000000e140e7208 */ /* 0x000fc40005000000 */
[----:B------:R-:W-:-:S06]  /*7a60*/  FSEL R15, R21, R15, !P2 ;  /* 0x0000000f150f7208 */ /* 0x000fcc0005000000 */
[----:B----4-:R-:W-:Y:S01]  /*7a70*/  DSETP.GEU.AND P3, PT, R22, R14, PT ;  /* 0x0000000e1600722a */ /* 0x010fe20003f6e000 */
[----:B------:R-:W-:-:S05]  /*7a80*/  @!P4 VIADD R34, R3, 0x1 ;  /* 0x000000010322c836 */ /* 0x000fca0000000000 */
[----:B------:R-:W-:Y:S02]  /*7a90*/  FSEL R20, R22, R14, !P3 ;  /* 0x0000000e16147208 */ /* 0x000fe40005800000 */
[----:B------:R-:W-:Y:S02]  /*7aa0*/  FSEL R21, R23, R15, !P3 ;  /* 0x0000000f17157208 */ /* 0x000fe40005800000 */
[----:B------:R-:W4:Y:S04]  /*7ab0*/  LDG.E.64 R14, desc[UR36][R8.64+0x4c90] ;  /* 0x004c9024080e7981 */ /* 0x000f28000c1e1b00 */
[----:B------:R-:W-:Y:S01]  /*7ac0*/  DSETP.GEU.AND P4, PT, R24, R20, PT ;  /* 0x000000141800722a */ /* 0x000fe20003f8e000 */
[----:B------:R-:W-:-:S05]  /*7ad0*/  @!P5 VIADD R34, R3, 0x2 ;  /* 0x000000020322d836 */ /* 0x000fca0000000000 */
[----:B------:R-:W-:Y:S02]  /*7ae0*/  FSEL R22, R24, R20, !P4 ;  /* 0x0000001418167208 */ /* 0x000fe40006000000 */
[----:B------:R-:W-:Y:S02]  /*7af0*/  FSEL R23, R25, R21, !P4 ;  /* 0x0000001519177208 */ /* 0x000fe40006000000 */
[----:B------:R-:W4:Y:S04]  /*7b00*/  LDG.E.64 R20, desc[UR36][R8.64+0x52f0] ;  /* 0x0052f02408147981 */ /* 0x000f28000c1e1b00 */
[----:B------:R-:W4:Y:S01]  /*7b10*/  LDG.E.64 R24, desc[UR36][R8.64+0x5fb0] ;  /* 0x005fb02408187981 */ /* 0x000f22000c1e1b00 */
[----:B--2---:R-:W-:-:S06]  /*7b20*/  DSETP.GEU.AND P5, PT, R32, R22, PT ;  /* 0x000000162000722a */ /* 0x004fcc0003fae000 */
[----:B------:R-:W-:Y:S02]  /*7b30*/  FSEL R32, R32, R22, !P5 ;  /* 0x0000001620207208 */ /* 0x000fe40006800000 */
[----:B------:R-:W-:Y:S02]  /*7b40*/  FSEL R33, R33, R23, !P5 ;  /* 0x0000001721217208 */ /* 0x000fe40006800000 */
[----:B------:R0:W2:Y:S01]  /*7b50*/  LDG.E.64 R22, desc[UR36][R8.64+0x5950] ;  /* 0x0059502408167981 */ /* 0x0000a2000c1e1b00 */
[----:B------:R-:W-:-:S03]  /*7b60*/  @!P6 VIADD R34, R3, 0x3 ;  /* 0x000000030322e836 */ /* 0x000fc60000000000 */
[----:B------:R-:W-:Y:S01]  /*7b70*/  DSETP.GEU.AND P6, PT, R10, R32, PT ;  /* 0x000000200a00722a */ /* 0x000fe20003fce000 */
[----:B------:R-:W-:-:S05]  /*7b80*/  @!P0 VIADD R34, R3, 0x4 ;  /* 0x0000000403228836 */ /* 0x000fca0000000000 */
[----:B------:R-:W-:Y:S02]  /*7b90*/  FSEL R10, R10, R32, !P6 ;  /* 0x000000200a0a7208 */ /* 0x000fe40007000000 */
[----:B------:R-:W-:-:S06]  /*7ba0*/  FSEL R11, R11, R33, !P6 ;  /* 0x000000210b0b7208 */ /* 0x000fcc0007000000 */
[----:B---3--:R-:W-:Y:S01]  /*7bb0*/  DSETP.GEU.AND P0, PT, R12, R10, PT ;  /* 0x0000000a0c00722a */ /* 0x008fe20003f0e000 */
[----:B------:R-:W-:-:S05]  /*7bc0*/  @!P1 VIADD R34, R3, 0x5 ;  /* 0x0000000503229836 */ /* 0x000fca0000000000 */
[----:B------:R-:W-:Y:S02]  /*7bd0*/  FSEL R10, R12, R10, !P0 ;  /* 0x0000000a0c0a7208 */ /* 0x000fe40004000000 */
[----:B------:R-:W-:-:S06]  /*7be0*/  FSEL R11, R13, R11, !P0 ;  /* 0x0000000b0d0b7208 */ /* 0x000fcc0004000000 */
[----:B----4-:R-:W-:Y:S01]  /*7bf0*/  DSETP.GEU.AND P1, PT, R14, R10, PT ;  /* 0x0000000a0e00722a */ /* 0x010fe20003f2e000 */
[----:B------:R-:W-:-:S05]  /*7c00*/  @!P2 VIADD R34, R3, 0x6 ;  /* 0x000000060322a836 */ /* 0x000fca0000000000 */
[----:B------:R-:W-:Y:S02]  /*7c10*/  FSEL R10, R14, R10, !P1 ;  /* 0x0000000a0e0a7208 */ /* 0x000fe40004800000 */
[----:B------:R-:W-:-:S06]  /*7c20*/  FSEL R11, R15, R11, !P1 ;  /* 0x0000000b0f0b7208 */ /* 0x000fcc0004800000 */
[----:B------:R-:W-:Y:S01]  /*7c30*/  DSETP.GEU.AND P2, PT, R20, R10, PT ;  /* 0x0000000a1400722a */ /* 0x000fe20003f4e000 */
[----:B------:R-:W-:-:S05]  /*7c40*/  @!P3 VIADD R34, R3, 0x7 ;  /* 0x000000070322b836 */ /* 0x000fca0000000000 */
[----:B0-----:R-:W-:Y:S02]  /*7c50*/  FSEL R8, R20, R10, !P2 ;  /* 0x0000000a14087208 */ /* 0x001fe40005000000 */
        /* <DEDUP_REMOVED lines=10> */
[----:B------:R-:W-:Y:S01]  /*7d00*/  DSETP.GEU.AND P0, PT, R24, R8, PT ;  /* 0x000000081800722a */ /* 0x000fe20003f0e000 */
[----:B------:R-:W-:-:S13]  /*7d10*/  @!P3 VIADD R34, R3, 0xe ;  /* 0x0000000e0322b836 */ /* 0x000fda0000000000 */
[C---:B------:R-:W-:Y:S02]  /*7d20*/  @!P0 VIADD R34, R3.reuse, 0xf ;  /* 0x0000000f03228836 */ /* 0x040fe40000000000 */
[----:B------:R-:W-:-:S05]  /*7d30*/  VIADD R3, R3, 0x10 ;  /* 0x0000001003037836 */ /* 0x000fca0000000000 */
[----:B------:R-:W-:Y:S01]  /*7d40*/  ISETP.NE.AND P1, PT, R3, 0x100, PT ;  /* 0x000001000300780c */ /* 0x000fe20003f25270 */
[----:B------:R-:W-:Y:S01]  /*7d50*/  IMAD.MOV.U32 R12, RZ, RZ, R34 ;  /* 0x000000ffff0c7224 */ /* 0x000fe200078e0022 */
[----:B------:R-:W-:Y:S02]  /*7d60*/  FSEL R10, R24, R8, !P0 ;  /* 0x00000008180a7208 */ /* 0x000fe40004000000 */
[----:B------:R-:W-:-:S09]  /*7d70*/  FSEL R11, R25, R9, !P0 ;  /* 0x00000009190b7208 */ /* 0x000fd20004000000 */
[----:B------:R-:W-:Y:S05]  /*7d80*/  @P1 BRA `(.L_x_56) ;  /* 0xfffffff800a81947 */ /* 0x000fea000383ffff */
[----:B------:R-:W-:Y:S05]  /*7d90*/  BSYNC.RECONVERGENT B0 ;  /* 0x0000000000007941 */ /* 0x000fea0003800200 */
.L_x_55:
[----:B------:R-:W-:-:S04]  /*7da0*/  IMAD.WIDE.U32 R4, R12, 0x660, R4 ;  /* 0x000006600c047825 */ /* 0x000fc800078e0004 */
[----:B------:R-:W-:Y:S02]  /*7db0*/  IMAD.MOV.U32 R13, RZ, RZ, RZ ;  /* 0x000000ffff0d7224 */ /* 0x000fe400078e00ff */
[----:B------:R-:W-:-:S07]  /*7dc0*/  IMAD.MOV.U32 R3, RZ, RZ, RZ ;  /* 0x000000ffff037224 */ /* 0x000fce00078e00ff */
.L_x_57:
[----:B------:R-:W-:-:S05]  /*7dd0*/  IADD3 R10, P0, PT, R4, R13, RZ ;  /* 0x0000000d040a7210 */ /* 0x000fca0007f1e0ff */
[----:B------:R-:W-:-:S05]  /*7de0*/  IMAD.X R11, R5, 0x1, R3, P0 ;  /* 0x00000001050b7824 */ /* 0x000fca00000e0603 */
[----:B--2---:R-:W2:Y:S01]  /*7df0*/  LDG.E.U8 R15, desc[UR36][R10.64] ;  /* 0x000000240a0f7981 */ /* 0x004ea2000c1e1100 */
[----:B-1----:R-:W-:-:S05]  /*7e00*/  IADD3 R8, P0, PT, R6, R13, RZ ;  /* 0x0000000d06087210 */ /* 0x002fca0007f1e0ff */
[----:B------:R-:W-:-:S05]  /*7e10*/  IMAD.X R9, R7, 0x1, R3, P0 ;  /* 0x0000000107097824 */ /* 0x000fca00000e0603 */
        /* <DEDUP_REMOVED lines=131> */
[----:B------:R-:W3:Y:S01]  /*8650*/  LDG.E.U8 R39, desc[UR36][R10.64+0x42] ;  /* 0x000042240a277981 */ /* 0x000ee2000c1e1100 */
[----:B------:R-:W-:-:S03]  /*8660*/  IADD3 R13, P1, PT, R13, 0x44, RZ ;  /* 0x000000440d0d7810 */ /* 0x000fc60007f3e0ff */
[----:B---3--:R2:W-:Y:S04]  /*8670*/  ST.E.U8 desc[UR36][R8.64+0x42], R39 ;  /* 0x0000422708007985 */ /* 0x0085e8000c101124 */
[----:B0-----:R-:W3:Y:S01]  /*8680*/  LDG.E.U8 R15, desc[UR36][R10.64+0x43] ;  /* 0x000043240a0f7981 */ /* 0x001ee2000c1e1100 */
[----:B------:R-:W-:Y:S01]  /*8690*/  IMAD.X R3, RZ, RZ, R3, P1 ;  /* 0x000000ffff037224 */ /* 0x000fe200008e0603 */
[----:B------:R-:W-:-:S04]  /*86a0*/  ISETP.GE.U32.AND P0, PT, R13, 0x660, PT ;  /* 0x000006600d00780c */ /* 0x000fc80003f06070 */
[----:B------:R-:W-:Y:S01]  /*86b0*/  ISETP.GE.U32.AND.EX P0, PT, R3, RZ, PT, P0 ;  /* 0x000000ff0300720c */ /* 0x000fe20003f06100 */
[----:B---3--:R2:W-:-:S12]  /*86c0*/  ST.E.U8 desc[UR36][R8.64+0x43], R15 ;  /* 0x0000430f08007985 */ /* 0x0085d8000c101124 */
[----:B------:R-:W-:Y:S05]  /*86d0*/  @!P0 BRA `(.L_x_57) ;  /* 0xfffffff400bc8947 */ /* 0x000fea000383ffff */
[----:B------:R-:W-:Y:S05]  /*86e0*/  WARPSYNC.ALL ;  /* 0x0000000000007948 */ /* 0x000fea0003800000 */
[----:B------:R-:W-:Y:S06]  /*86f0*/  BAR.SYNC.DEFER_BLOCKING 0x0 ;  /* 0x0000000000007b1d */ /* 0x000fec0000010000 */
[----:B------:R-:W0:Y:S04]  /*8700*/  LDS.64 R4, [R0+0x10] ;  /* 0x0000100000047984 */ /* 0x000e280000000a00 */
[----:B------:R-:W1:Y:S01]  /*8710*/  LDS R3, [R0+0x8] ;  /* 0x0000080000037984 */ /* 0x000e620000000800 */
[----:B0-----:R-:W-:Y:S01]  /*8720*/  DMUL R4, R4, 0.00390625 ;  /* 0x3f70000004047828 */ /* 0x001fe20000000000 */
[C---:B-1----:R-:W-:Y:S01]  /*8730*/  VIADD R7, R3.reuse, 0x1 ;  /* 0x0000000103077836 */ /* 0x042fe20000000000 */
[----:B------:R-:W-:-:S05]  /*8740*/  ISETP.GE.AND P0, PT, R3, 0x270f, PT ;  /* 0x0000270f0300780c */ /* 0x000fca0003f06270 */
[----:B------:R0:W-:Y:S04]  /*8750*/  STS.64 [R0+0x10], R4 ;  /* 0x0000100400007388 */ /* 0x0001e80000000a00 */
[----:B------:R0:W-:Y:S04]  /*8760*/  STS [R0+0x8], R7 ;  /* 0x0000080700007388 */ /* 0x0001e80000000800 */
[----:B------:R-:W-:Y:S05]  /*8770*/  @!P0 BRA `(.L_x_58) ;  /* 0xffffffb800448947 */ /* 0x000fea000383ffff */
[----:B------:R-:W-:-:S13]  /*8780*/  ISETP.NE.AND P0, PT, R17, RZ, PT ;  /* 0x000000ff1100720c */ /* 0x000fda0003f05270 */
[----:B------:R-:W-:Y:S05]  /*8790*/  @P0 EXIT ;  /* 0x000000000000094d */ /* 0x000fea0003800000 */
[----:B------:R1:W3:Y:S01]  /*87a0*/  LDS.64 R18, [R0] ;  /* 0x0000000000127984 */ /* 0x0002e20000000a00 */
[----:B------:R-:W-:Y:S01]  /*87b0*/  IMAD.MOV.U32 R10, RZ, RZ, 0x2710 ;  /* 0x00002710ff0a7424 */ /* 0x000fe200078e00ff */
[----:B------:R-:W-:Y:S01]  /*87c0*/  MOV R17, 0x0 ;  /* 0x0000000000117802 */ /* 0x000fe20000000f00 */
[----:B------:R-:W4:Y:S01]  /*87d0*/  LDCU.64 UR4, c[0x4][0x78] ;  /* 0x01000f00ff0477ac */ /* 0x000f220008000a00 */
[----:B------:R-:W-:Y:S02]  /*87e0*/  IMAD.MOV.U32 R6, RZ, RZ, R16 ;  /* 0x000000ffff067224 */ /* 0x000fe400078e0010 */
[----:B------:R1:W-:Y:S01]  /*87f0*/  STL [R1], R10 ;  /* 0x0000000a01007387 */ /* 0x0003e20000100800 */
[----:B--2---:R1:W2:Y:S01]  /*8800*/  LDC.64 R8, c[0x4][R17] ;  /* 0x0100000011087b82 */ /* 0x0042a20000000a00 */
[----:B0-----:R-:W-:Y:S02]  /*8810*/  IMAD.MOV.U32 R7, RZ, RZ, R2 ;  /* 0x000000ffff077224 */ /* 0x001fe400078e0002 */
[----:B----4-:R-:W-:-:S02]  /*8820*/  IMAD.U32 R4, RZ, RZ, UR4 ;  /* 0x00000004ff047e24 */ /* 0x010fc4000f8e00ff */
[----:B-1----:R-:W-:-:S07]  /*8830*/  IMAD.U32 R5, RZ, RZ, UR5 ;  /* 0x00000005ff057e24 */ /* 0x002fce000f8e00ff */
[----:B------:R-:W-:-:S07]  /*8840*/  LEPC R20, `(.L_x_59) ;  /* 0x000000001014794e */ /* 0x000fce0000000000 */
[----:B--23--:R-:W-:Y:S05]  /*8850*/  CALL.ABS.NOINC R8 ;  /* 0x0000000008007343 */ /* 0x00cfea0003c00000 */
.L_x_59:
[----:B------:R-:W-:Y:S01]  /*8860*/  IMAD.MOV.U32 R0, RZ, RZ, 0x100 ;  /* 0x00000100ff007424 */ /* 0x000fe200078e00ff */
[----:B------:R0:W1:Y:S01]  /*8870*/  LDC.64 R8, c[0x4][R17] ;  /* 0x0100000011087b82 */ /* 0x0000620000000a00 */
[----:B------:R-:W2:Y:S01]  /*8880*/  LDCU.64 UR4, c[0x4][0x80] ;  /* 0x01001000ff0477ac */ /* 0x000ea20008000a00 */
[----:B------:R-:W-:Y:S02]  /*8890*/  IMAD.MOV.U32 R6, RZ, RZ, R16 ;  /* 0x000000ffff067224 */ /* 0x000fe400078e0010 */
[----:B------:R0:W-:Y:S01]  /*88a0*/  STL [R1], R0 ;  /* 0x0000000001007387 */ /* 0x0001e20000100800 */
[----:B------:R-:W-:Y:S02]  /*88b0*/  IMAD.MOV.U32 R7, RZ, RZ, R2 ;  /* 0x000000ffff077224 */ /* 0x000fe400078e0002 */
[----:B--2---:R-:W-:Y:S02]  /*88c0*/  IMAD.U32 R4, RZ, RZ, UR4 ;  /* 0x00000004ff047e24 */ /* 0x004fe4000f8e00ff */
[----:B0-----:R-:W-:-:S07]  /*88d0*/  IMAD.U32 R5, RZ, RZ, UR5 ;  /* 0x00000005ff057e24 */ /* 0x001fce000f8e00ff */
[----:B------:R-:W-:-:S07]  /*88e0*/  LEPC R20, `(.L_x_60) ;  /* 0x000000001014794e */ /* 0x000fce0000000000 */
[----:B-1----:R-:W-:Y:S05]  /*88f0*/  CALL.ABS.NOINC R8 ;  /* 0x0000000008007343 */ /* 0x002fea0003c00000 */
.L_x_60:
        /* <DEDUP_REMOVED lines=10> */
.L_x_61:
[----:B------:R-:W2:Y:S01]  /*89a0*/  LD.E.64 R18, desc[UR36][R18.64+0x10] ;  /* 0x0000102412127980 */ /* 0x000ea2000c101b00 */
[----:B------:R0:W1:Y:S01]  /*89b0*/  LDC.64 R8, c[0x4][R17] ;  /* 0x0100000011087b82 */ /* 0x0000620000000a00 */
[----:B------:R-:W3:Y:S01]  /*89c0*/  LDCU.64 UR4, c[0x4][0x90] ;  /* 0x01001200ff0477ac */ /* 0x000ee20008000a00 */
[----:B------:R-:W-:Y:S02]  /*89d0*/  IMAD.MOV.U32 R6, RZ, RZ, R16 ;  /* 0x000000ffff067224 */ /* 0x000fe400078e0010 */
[----:B------:R-:W-:Y:S02]  /*89e0*/  IMAD.MOV.U32 R7, RZ, RZ, R2 ;  /* 0x000000ffff077224 */ /* 0x000fe400078e0002 */
[----:B---3--:R-:W-:Y:S02]  /*89f0*/  IMAD.U32 R4, RZ, RZ, UR4 ;  /* 0x00000004ff047e24 */ /* 0x008fe4000f8e00ff */
[----:B------:R-:W-:Y:S01]  /*8a00*/  IMAD.U32 R5, RZ, RZ, UR5 ;  /* 0x00000005ff057e24 */ /* 0x000fe2000f8e00ff */
[----:B-12---:R0:W-:Y:S06]  /*8a10*/  STL.64 [R1], R18 ;  /* 0x0000001201007387 */ /* 0x0061ec0000100a00 */
[----:B------:R-:W-:-:S07]  /*8a20*/  LEPC R20, `(.L_x_62) ;  /* 0x000000001014794e */ /* 0x000fce0000000000 */
[----:B0-----:R-:W-:Y:S05]  /*8a30*/  CALL.ABS.NOINC R8 ;  /* 0x0000000008007343 */ /* 0x001fea0003c00000 */
.L_x_62:
[----:B------:R-:W-:Y:S05]  /*8a40*/  EXIT ;  /* 0x000000000000794d */ /* 0x000fea0003800000 */
        .type           $_Z8run_batsjP3batS0_$_Z10rosenbrockPdi,@function
        .size           $_Z8run_batsjP3batS0_$_Z10rosenbrockPdi,($_Z8run_batsjP3batS0_$__internal_accurate_pow - $_Z8run_batsjP3batS0_$_Z10rosenbrockPdi)
$_Z8run_batsjP3batS0_$_Z10rosenbrockPdi:
[----:B------:R-:W-:-:S05]  /*8a50*/  VIADD R1, R1, 0xffffffb8 ;  /* 0xffffffb801017836 */ /* 0x000fca0000000000 */
[----:B------:R-:W-:Y:S04]  /*8a60*/  STL [R1+0x40], R31 ;  /* 0x0000401f01007387 */ /* 0x000fe80000100800 */
        /* <DEDUP_REMOVED lines=14> */
[----:B------:R-:W-:Y:S04]  /*8b50*/  STL [R1], R2 ;  /* 0x0000000201007387 */ /* 0x000fe80000100800 */
[----:B------:R0:W-:Y:S02]  /*8b60*/  STL [R1+0xc], R18 ;  /* 0x00000c1201007387 */ /* 0x0001e40000100800 */
[----:B0-----:R-:W0:Y:S05]  /*8b70*/  BMOV.32.CLEAR R18, B6 ;  /* 0x0000000006127355 */ /* 0x001e2a0000100000 */
[----:B------:R-:W-:Y:S01]  /*8b80*/  ISETP.GE.AND P0, PT, R6, 0x2, PT ;  /* 0x000000020600780c */ /* 0x000fe20003f06270 */
[----:B------:R-:W-:Y:S01]  /*8b90*/  BSSY.RECONVERGENT B6, `(.L_x_63) ;  /* 0x0000066000067945 */ /* 0x000fe20003800200 */
[----:B------:R-:W-:-:S11]  /*8ba0*/  CS2R R30, SRZ ;  /* 0x00000000001e7805 */ /* 0x000fd6000001ff00 */
[----:B0-----:R-:W-:Y:S05]  /*8bb0*/  @!P0 BRA `(.L_x_64) ;  /* 0x00000004008c8947 */ /* 0x001fea0003800000 */
[----:B------:R-:W0:Y:S02]  /*8bc0*/  LDC.64 R26, c[0x0][0x358] ;  /* 0x0000d600ff1a7b82 */ /* 0x000e240000000a00 */
[----:B0-----:R-:W-:Y:S02]  /*8bd0*/  R2UR UR4, R26 ;  /* 0x000000001a0472ca */ /* 0x001fe400000e0000 */
[----:B------:R-:W-:-:S13]  /*8be0*/  R2UR UR5, R27 ;  /* 0x000000001b0572ca */ /* 0x000fda00000e0000 */
[----:B------:R0:W5:Y:S01]  /*8bf0*/  LD.E.64 R28, desc[UR4][R4.64] ;  /* 0x00000004041c7980 */ /* 0x000162000c101b00 */
[----:B------:R-:W-:Y:S01]  /*8c00*/  IADD3 R16, P0, PT, R4, 0x8, RZ ;  /* 0x0000000804107810 */ /* 0x000fe20007f1e0ff */
[----:B------:R-:W-:Y:S01]  /*8c10*/  IMAD.MOV R2, RZ, RZ, -R6 ;  /* 0x000000ffff027224 */ /* 0x000fe200078e0a06 */
[----:B------:R-:W-:-:S03]  /*8c20*/  CS2R R30, SRZ ;  /* 0x00000000001e7805 */ /* 0x000fc6000001ff00 */
[----:B------:R-:W-:-:S08]  /*8c30*/  IMAD.X R17, RZ, RZ, R5, P0 ;  /* 0x000000ffff117224 */ /* 0x000fd000000e0605 */
.L_x_71:
[----:B------:R-:W-:Y:S02]  /*8c40*/  R2UR UR4, R26 ;  /* 0x000000001a0472ca */ /* 0x000fe400000e0000 */
[----:B------:R-:W-:-:S13]  /*8c50*/  R2UR UR5, R27 ;  /* 0x000000001b0572ca */ /* 0x000fda00000e0000 */
[----:B------:R-:W2:Y:S01]  /*8c60*/  LD.E.64 R8, desc[UR4][R16.64] ;  /* 0x0000000410087980 */ /* 0x000ea2000c101b00 */
[----:B------:R-:W-:Y:S01]  /*8c70*/  VIADD R2, R2, 0x1 ;  /* 0x0000000102027836 */ /* 0x000fe20000000000 */
[----:B0----5:R-:W-:Y:S01]  /*8c80*/  DADD R4, -RZ, |R28| ;  /* 0x00000000ff047229 */ /* 0x021fe2000000051c */
[----:B------:R-:W-:Y:S01]  /*8c90*/  IMAD.MOV.U32 R22, RZ, RZ, R28 ;  /* 0x000000ffff167224 */ /* 0x000fe200078e001c */
[----:B------:R-:W-:Y:S01]  /*8ca0*/  MOV R20, 0x8d40 ;  /* 0x00008d4000147802 */ /* 0x000fe20000000f00 */
[----:B------:R-:W-:Y:S01]  /*8cb0*/  IMAD.MOV.U32 R23, RZ, RZ, R29 ;  /* 0x000000ffff177224 */ /* 0x000fe200078e001d */
[----:B------:R-:W-:Y:S01]  /*8cc0*/  ISETP.NE.AND P0, PT, R2, -0x1, PT ;  /* 0xffffffff0200780c */ /* 0x000fe20003f05270 */
[----:B------:R-:W-:Y:S02]  /*8cd0*/  IMAD.MOV.U32 R6, RZ, RZ, RZ ;  /* 0x000000ffff067224 */ /* 0x000fe400078e00ff */
[----:B------:R-:W-:Y:S01]  /*8ce0*/  IMAD.MOV.U32 R7, RZ, RZ, 0x40000000 ;  /* 0x40000000ff077424 */ /* 0x000fe200078e00ff */
[----:B------:R-:W-:Y:S01]  /*8cf0*/  P2R R19, PR, RZ, 0x1 ;  /* 0x00000001ff137803 */ /* 0x000fe20000000000 */
[----:B------:R-:W-:-:S02]  /*8d00*/  IMAD.MOV.U32 R21, RZ, RZ, 0x0 ;  /* 0x00000000ff157424 */ /* 0x000fc400078e00ff */
[----:B--2---:R-:W-:Y:S02]  /*8d10*/  IMAD.MOV.U32 R28, RZ, RZ, R8 ;  /* 0x000000ffff1c7224 */ /* 0x004fe400078e0008 */
[----:B------:R-:W-:-:S07]  /*8d20*/  IMAD.MOV.U32 R29, RZ, RZ, R9 ;  /* 0x000000ffff1d7224 */ /* 0x000fce00078e0009 */
[----:B------:R-:W-:Y:S05]  /*8d30*/  CALL.REL.NOINC `($_Z8run_batsjP3batS0_$__internal_accurate_pow) ;  /* 0x0000000400887944 */ /* 0x000fea0003c00000 */
[C---:B------:R-:W-:Y:S01]  /*8d40*/  DADD R6, R22.reuse, 2 ;  /* 0x4000000016067429 */ /* 0x040fe20000000000 */
[----:B------:R-:W-:Y:S01]  /*8d50*/  BSSY.RECONVERGENT B0, `(.L_x_65) ;  /* 0x000000e000007945 */ /* 0x000fe20003800200 */
[C---:B------:R-:W-:Y:S02]  /*8d60*/  DSETP.NEU.AND P0, PT, R22.reuse, RZ, PT ;  /* 0x000000ff1600722a */ /* 0x040fe40003f0d000 */
[----:B------:R-:W-:-:S04]  /*8d70*/  DSETP.NEU.AND P2, PT, R22, 1, PT ;  /* 0x3ff000001600742a */ /* 0x000fc80003f4d000 */
[----:B------:R-:W-:Y:S02]  /*8d80*/  FSEL R4, R4, RZ, P0 ;  /* 0x000000ff04047208 */ /* 0x000fe40000000000 */
[----:B------:R-:W-:Y:S02]  /*8d90*/  LOP3.LUT R6, R7, 0x7ff00000, RZ, 0xc0, !PT ;  /* 0x7ff0000007067812 */ /* 0x000fe400078ec0ff */
[----:B------:R-:W-:Y:S02]  /*8da0*/  FSEL R5, R5, RZ, P0 ;  /* 0x000000ff05057208 */ /* 0x000fe40000000000 */
[----:B------:R-:W-:-:S13]  /*8db0*/  ISETP.NE.AND P1, PT, R6, 0x7ff00000, PT ;  /* 0x7ff000000600780c */ /* 0x000fda0003f25270 */
[----:B------:R-:W-:Y:S05]  /*8dc0*/  @P1 BRA `(.L_x_66) ;  /* 0x0000000000181947 */ /* 0x000fea0003800000 */
[----:B------:R-:W-:-:S14]  /*8dd0*/  DSETP.NAN.AND P0, PT, R22, R22, PT ;  /* 0x000000161600722a */ /* 0x000fdc0003f08000 */
[----:B------:R-:W-:Y:S01]  /*8de0*/  @P0 DADD R4, R22, 2 ;  /* 0x4000000016040429 */ /* 0x000fe20000000000 */
[----:B------:R-:W-:Y:S10]  /*8df0*/  @P0 BRA `(.L_x_66) ;  /* 0x00000000000c0947 */ /* 0x000ff40003800000 */
[----:B------:R-:W-:-:S14]  /*8e00*/  DSETP.NEU.AND P0, PT, |R22|, +INF , PT ;  /* 0x7ff000001600742a */ /* 0x000fdc0003f0d200 */
[----:B------:R-:W-:Y:S02]  /*8e10*/  @!P0 IMAD.MOV.U32 R4, RZ, RZ, 0x0 ;  /* 0x00000000ff048424 */ /* 0x000fe400078e00ff */
[----:B------:R-:W-:-:S07]  /*8e20*/  @!P0 IMAD.MOV.U32 R5, RZ, RZ, 0x7ff00000 ;  /* 0x7ff00000ff058424 */ /* 0x000fce00078e00ff */
.L_x_66:
[----:B------:R-:W-:Y:S05]  /*8e30*/  BSYNC.RECONVERGENT B0 ;  /* 0x0000000000007941 */ /* 0x000fea0003800200 */
.L_x_65:
[----:B------:R-:W-:Y:S01]  /*8e40*/  FSEL R24, R4, RZ, P2 ;  /* 0x000000ff04187208 */ /* 0x000fe20001000000 */
[----:B------:R-:W-:Y:S01]  /*8e50*/  IMAD.MOV.U32 R6, RZ, RZ, RZ ;  /* 0x000000ffff067224 */ /* 0x000fe200078e00ff */
[----:B------:R-:W-:Y:S01]  /*8e60*/  FSEL R25, R5, 1.875, P2 ;  /* 0x3ff0000005197808 */ /* 0x000fe20001000000 */
[----:B------:R-:W-:Y:S01]  /*8e70*/  IMAD.MOV.U32 R7, RZ, RZ, 0x40000000 ;  /* 0x40000000ff077424 */ /* 0x000fe200078e00ff */
[----:B------:R-:W-:Y:S01]  /*8e80*/  MOV R20, 0x8ed0 ;  /* 0x00008ed000147802 */ /* 0x000fe20000000f00 */
[----:B------:R-:W-:-:S03]  /*8e90*/  IMAD.MOV.U32 R21, RZ, RZ, 0x0 ;  /* 0x00000000ff157424 */ /* 0x000fc600078e00ff */
[----:B------:R-:W-:-:S08]  /*8ea0*/  DADD R24, R28, -R24 ;  /* 0x000000001c187229 */ /* 0x000fd00000000818 */
[----:B------:R-:W-:-:S11]  /*8eb0*/  DADD R4, -RZ, |R24| ;  /* 0x00000000ff047229 */ /* 0x000fd60000000518 */
[----:B------:R-:W-:Y:S05]  /*8ec0*/  CALL.REL.NOINC `($_Z8run_batsjP3batS0_$__internal_accurate_pow) ;  /* 0x0000000400247944 */ /* 0x000fea0003c00000 */
[C---:B------:R-:W-:Y:S01]  /*8ed0*/  DADD R6, R24.reuse, 2 ;  /* 0x4000000018067429 */ /* 0x040fe20000000000 */
[----:B------:R-:W-:Y:S01]  /*8ee0*/  BSSY.RECONVERGENT B0, `(.L_x_67) ;  /* 0x000000e000007945 */ /* 0x000fe20003800200 */
[----:B------:R-:W-:Y:S02]  /*8ef0*/  DSETP.NEU.AND P0, PT, R24, RZ, PT ;  /* 0x000000ff1800722a */ /* 0x000fe40003f0d000 */
[----:B------:R-:W-:-:S04]  /*8f00*/  DADD R22, -R22, 1 ;  /* 0x3ff0000016167429 */ /* 0x000fc80000000100 */
        /* <DEDUP_REMOVED lines=11> */
.L_x_68:
[----:B------:R-:W-:Y:S05]  /*8fc0*/  BSYNC.RECONVERGENT B0 ;  /* 0x0000000000007941 */ /* 0x000fea0003800200 */
.L_x_67:
[----:B------:R-:W-:Y:S01]  /*8fd0*/  DMUL R6, R4, 100 ;  /* 0x4059000004067828 */ /* 0x000fe20000000000 */
[----:B------:R-:W-:Y:S01]  /*8fe0*/  MOV R20, 0x9080 ;  /* 0x0000908000147802 */ /* 0x000fe20000000f00 */
[----:B------:R-:W-:Y:S01]  /*8ff0*/  DSETP.NEU.AND P0, PT, R24, 1, PT ;  /* 0x3ff000001800742a */ /* 0x000fe20003f0d000 */
[----:B------:R-:W-:Y:S01]  /*9000*/  IMAD.MOV.U32 R21, RZ, RZ, 0x0 ;  /* 0x00000000ff157424 */ /* 0x000fe200078e00ff */
[----:B------:R-:W-:-:S06]  /*9010*/  DADD R4, -RZ, |R22| ;  /* 0x00000000ff047229 */ /* 0x000fcc0000000516 */
[----:B------:R-:W-:Y:S02]  /*9020*/  FSEL R6, R6, RZ, P0 ;  /* 0x000000ff06067208 */ /* 0x000fe40000000000 */
[----:B------:R-:W-:-:S06]  /*9030*/  FSEL R7, R7, 3.390625, P0 ;  /* 0x4059000007077808 */ /* 0x000fcc0000000000 */
[----:B------:R-:W-:Y:S01]  /*9040*/  DADD R30, R30, R6 ;  /* 0x000000001e1e7229 */ /* 0x000fe20000000006 */
[----:B------:R-:W-:Y:S02]  /*9050*/  IMAD.MOV.U32 R6, RZ, RZ, RZ ;  /* 0x000000ffff067224 */ /* 0x000fe400078e00ff */
[----:B------:R-:W-:-:S08]  /*9060*/  IMAD.MOV.U32 R7, RZ, RZ, 0x40000000 ;  /* 0x40000000ff077424 */ /* 0x000fd000078e00ff */
[----:B------:R-:W-:Y:S05]  /*9070*/  CALL.REL.NOINC `($_Z8run_batsjP3batS0_$__internal_accurate_pow) ;  /* 0x0000000000b87944 */ /* 0x000fea0003c00000 */
[C---:B------:R-:W-:Y:S01]  /*9080*/  DADD R6, R22.reuse, 2 ;  /* 0x4000000016067429 */ /* 0x040fe20000000000 */
[----:B------:R-:W-:Y:S01]  /*9090*/  BSSY.RECONVERGENT B0, `(.L_x_69) ;  /* 0x000000d000007945 */ /* 0x000fe20003800200 */
[----:B------:R-:W-:-:S06]  /*90a0*/  DSETP.NEU.AND P0, PT, R22, RZ, PT ;  /* 0x000000ff1600722a */ /* 0x000fcc0003f0d000 */
        /* <DEDUP_REMOVED lines=11> */
.L_x_70:
[----:B------:R-:W-:Y:S05]  /*9160*/  BSYNC.RECONVERGENT B0 ;  /* 0x0000000000007941 */ /* 0x000fea0003800200 */
.L_x_69:
[----:B------:R-:W-:Y:S01]  /*9170*/  ISETP.NE.AND P1, PT, R19, RZ, PT ;  /* 0x000000ff1300720c */ /* 0x000fe20003f25270 */
[----:B------:R-:W-:-:S06]  /*9180*/  DSETP.NEU.AND P0, PT, R22, 1, PT ;  /* 0x3ff000001600742a */ /* 0x000fcc0003f0d000 */
[----:B------:R-:W-:Y:S02]  /*9190*/  FSEL R4, R4, RZ, P0 ;  /* 0x000000ff04047208 */ /* 0x000fe40000000000 */
[----:B------:R-:W-:Y:S02]  /*91a0*/  FSEL R5, R5, 1.875, P0 ;  /* 0x3ff0000005057808 */ /* 0x000fe40000000000 */
[----:B------:R-:W-:-:S04]  /*91b0*/  IADD3 R16, P0, PT, R16, 0x8, RZ ;  /* 0x0000000810107810 */ /* 0x000fc80007f1e0ff */
[----:B------:R-:W-:Y:S01]  /*91c0*/  DADD R30, R30, R4 ;  /* 0x000000001e1e7229 */ /* 0x000fe20000000004 */
[----:B------:R-:W-:Y:S01]  /*91d0*/  IMAD.X R17, RZ, RZ, R17, P0 ;  /* 0x000000ffff117224 */ /* 0x000fe200000e0611 */
[----:B------:R-:W-:Y:S09]  /*91e0*/  @P1 BRA `(.L_x_71) ;  /* 0xfffffff800941947 */ /* 0x000ff2000383ffff */
.L_x_64:
[----:B------:R-:W-:Y:S05]  /*91f0*/  BSYNC.RECONVERGENT B6 ;  /* 0x0000000000067941 */ /* 0x000fea0003800200 */
.L_x_63:
[----:B------:R-:W2:Y:S01]  /*9200*/  LDL R20, [R1+0x14] ;  /* 0x0000140001147983 */ /* 0x000ea20000100800 */
[----:B------:R0:W-:Y:S05]  /*9210*/  BMOV.32 B6, R18 ;  /* 0x0000001206007356 */ /* 0x0001ea0000000000 */
[----:B------:R-:W2:Y:S01]  /*9220*/  LDL R21, [R1+0x18] ;  /* 0x0000180001157983 */ /* 0x000ea20000100800 */
[----:B------:R-:W-:Y:S02]  /*9230*/  IMAD.MOV.U32 R4, RZ, RZ, R30 ;  /* 0x000000ffff047224 */ /* 0x000fe400078e001e */
[----:B------:R-:W-:Y:S01]  /*9240*/  IMAD.MOV.U32 R5, RZ, RZ, R31 ;  /* 0x000000ffff057224 */ /* 0x000fe200078e001f */
[----:B------:R-:W2:Y:S04]  /*9250*/  LDL R2, [R1] ;  /* 0x0000000001027983 */ /* 0x000ea80000100800 */
[----:B------:R-:W2:Y:S04]  /*9260*/  LDL R16, [R1+0x4] ;  /* 0x0000040001107983 */ /* 0x000ea80000100800 */
[----:B------:R-:W2:Y:S04]  /*9270*/  LDL R17, [R1+0x8] ;  /* 0x0000080001117983 */ /* 0x000ea80000100800 */
[----:B0-----:R-:W2:Y:S04]  /*9280*/  LDL R18, [R1+0xc] ;  /* 0x00000c0001127983 */ /* 0x001ea80000100800 */
[----:B------:R-:W2:Y:S04]  /*9290*/  LDL R19, [R1+0x10] ;  /* 0x0000100001137983 */ /* 0x000ea80000100800 */
        /* <DEDUP_REMOVED lines=9> */
[----:B------:R0:W2:Y:S02]  /*9330*/  LDL R31, [R1+0x40] ;  /* 0x00004000011f7983 */ /* 0x0000a40000100800 */
[----:B0-----:R-:W-:Y:S01]  /*9340*/  VIADD R1, R1, 0x48 ;  /* 0x0000004801017836 */ /* 0x001fe20000000000 */
[----:B--2---:R-:W-:Y:S06]  /*9350*/  RET.REL.NODEC R20 `(_Z8run_batsjP3batS0_) ;  /* 0xffffff6c14287950 */ /* 0x004fec0003c3ffff */
        .type           $_Z8run_batsjP3batS0_$__internal_accurate_pow,@function
        .size           $_Z8run_batsjP3batS0_$__internal_accurate_pow,(.L_x_76 - $_Z8run_batsjP3batS0_$__internal_accurate_pow)
$_Z8run_batsjP3batS0_$__internal_accurate_pow:
[----:B------:R-:W-:Y:S02]  /*9360*/  VIADD R1, R1, 0xffffffc8 ;  /* 0xffffffc801017836 */ /* 0x000fe40000000000 */
[----:B------:R-:W-:-:S03]  /*9370*/  IMAD.MOV.U32 R3, RZ, RZ, R5 ;  /* 0x000000ffff037224 */ /* 0x000fc600078e0005 */
        /* <DEDUP_REMOVED lines=12> */
[----:B------:R0:W-:Y:S02]  /*9440*/  STL [R1], R2 ;  /* 0x0000000201007387 */ /* 0x0001e40000100800 */
[----:B0-----:R-:W-:Y:S01]  /*9450*/  IMAD.MOV.U32 R2, RZ, RZ, R4 ;  /* 0x000000ffff027224 */ /* 0x001fe200078e0004 */
[----:B------:R-:W-:Y:S01]  /*9460*/  ISETP.GT.U32.AND P0, PT, R3, 0xfffff, PT ;  /* 0x000fffff0300780c */ /* 0x000fe20003f04070 */
[----:B------:R-:W-:Y:S01]  /*9470*/  IMAD.MOV.U32 R0, RZ, RZ, R3 ;  /* 0x000000ffff007224 */ /* 0x000fe200078e0003 */
[----:B------:R-:W-:Y:S01]  /*9480*/  UMOV UR4, 0x7d2cafe2 ;  /* 0x7d2cafe200047882 */ /* 0x000fe20000000000 */
[----:B------:R-:W-:Y:S01]  /*9490*/  IMAD.MOV.U32 R12, RZ, RZ, RZ ;  /* 0x000000ffff0c7224 */ /* 0x000fe200078e00ff */
[----:B------:R-:W-:Y:S01]  /*94a0*/  UMOV UR5, 0x3eb0f5ff ;  /* 0x3eb0f5ff00057882 */ /* 0x000fe20000000000 */
[----:B------:R-:W-:Y:S01]  /*94b0*/  IMAD.MOV.U32 R16, RZ, RZ, 0x41ad3b5a ;  /* 0x41ad3b5aff107424 */ /* 0x000fe200078e00ff */
[----:B------:R-:W-:Y:S01]  /*94c0*/  UMOV UR6, 0x3b39803f ;  /* 0x3b39803f00067882 */ /* 0x000fe20000000000 */
[----:B------:R-:W-:Y:S01]  /*94d0*/  IMAD.MOV.U32 R17, RZ, RZ, 0x3ed0f5d2 ;  /* 0x3ed0f5d2ff117424 */ /* 0x000fe200078e00ff */
[----:B------:R-:W-:Y:S01]  /*94e0*/  UMOV UR7, 0x3c7abc9e ;  /* 0x3c7abc9e00077882 */ /* 0x000fe20000000000 */
[----:B------:R-:W-:Y:S04]  /*94f0*/  BSSY.RECONVERGENT B0, `(.L_x_72) ;  /* 0x000009e000007945 */ /* 0x000fe80003800200 */
[----:B------:R-:W-:-:S10]  /*9500*/  @!P0 DMUL R24, R2, 1.80143985094819840000e+16 ;  /* 0x4350000002188828 */ /* 0x000fd40000000000 */
[----:B------:R-:W-:Y:S02]  /*9510*/  @!P0 IMAD.MOV.U32 R0, RZ, RZ, R25 ;  /* 0x000000ffff008224 */ /* 0x000fe400078e0019 */
[----:B------:R-:W-:-:S03]  /*9520*/  @!P0 IMAD.MOV.U32 R2, RZ, RZ, R24 ;  /* 0x000000ffff028224 */ /* 0x000fc600078e0018 */
[----:B------:R-:W-:Y:S01]  /*9530*/  LOP3.LUT R0, R0, 0x800fffff, RZ, 0xc0, !PT ;  /* 0x800fffff00007812 */ /* 0x000fe200078ec0ff */
[----:B------:R-:W-:Y:S01]  /*9540*/  IMAD.MOV.U32 R4, RZ, RZ, R2 ;  /* 0x000000ffff047224 */ /* 0x000fe200078e0002 */
[----:B------:R-:W-:Y:S02]  /*9550*/  SHF.R.U32.HI R2, RZ, 0x14, R3 ;  /* 0x00000014ff027819 */ /* 0x000fe40000011603 */
[----:B------:R-:W-:Y:S01]  /*9560*/  LOP3.LUT R5, R0, 0x3ff00000, RZ, 0xfc, !PT ;  /* 0x3ff0000000057812 */ /* 0x000fe200078efcff */
[----:B------:R-:W-:Y:S01]  /*9570*/  IMAD.SHL.U32 R0, R7, 0x2, RZ ;  /* 0x0000000207007824 */ /* 0x000fe200078e00ff */
[----:B------:R-:W-:Y:S02]  /*9580*/  @!P0 LEA.HI R2, R25, 0xffffffca, RZ, 0xc ;  /* 0xffffffca19028811 */ /* 0x000fe400078f60ff */
[----:B------:R-:W-:Y:S02]  /*9590*/  ISETP.GE.U32.AND P1, PT, R5, 0x3ff6a09f, PT ;  /* 0x3ff6a09f0500780c */ /* 0x000fe40003f26070 */
[----:B------:R-:W-:Y:S01]  /*95a0*/  ISETP.GT.U32.AND P0, PT, R0, -0x2000001, PT ;  /* 0xfdffffff0000780c */ /* 0x000fe20003f04070 */
[----:B------:R-:W-:-:S10]  /*95b0*/  VIADD R3, R2, 0xfffffc01 ;  /* 0xfffffc0102037836 */ /* 0x000fd40000000000 */
[----:B------:R-:W-:Y:S02]  /*95c0*/  @P1 VIADD R9, R5, 0xfff00000 ;  /* 0xfff0000005091836 */ /* 0x000fe40000000000 */
[----:B------:R-:W-:Y:S01]  /*95d0*/  @P1 VIADD R3, R2, 0xfffffc02 ;  /* 0xfffffc0202031836 */ /* 0x000fe20000000000 */
[----:B------:R-:W-:Y:S01]  /*95e0*/  @P0 LOP3.LUT R7, R7, 0xff0fffff, RZ, 0xc0, !PT ;  /* 0xff0fffff07070812 */ /* 0x000fe200078ec0ff */
[----:B------:R-:W-:-:S03]  /*95f0*/  @P1 IMAD.MOV.U32 R5, RZ, RZ, R9 ;  /* 0x000000ffff051224 */ /* 0x000fc600078e0009 */
[----:B------:R-:W-:Y:S01]  /*9600*/  LOP3.LUT R2, R3, 0x80000000, RZ, 0x3c, !PT ;  /* 0x8000000003027812 */ /* 0x000fe200078e3cff */
[----:B------:R-:W-:Y:S02]  /*9610*/  IMAD.MOV.U32 R3, RZ, RZ, 0x43300000 ;  /* 0x43300000ff037424 */ /* 0x000fe400078e00ff */
[----:B------:R-:W-:-:S06]  /*9620*/  DADD R10, R4, 1 ;  /* 0x3ff00000040a7429 */ /* 0x000fcc0000000000 */
[----:B------:R-:W0:Y:S02]  /*9630*/  MUFU.RCP64H R13, R11 ;  /* 0x0000000b000d7308 */ /* 0x000e240000001800 */
[----:B0-----:R-:W-:-:S08]  /*9640*/  DFMA R8, -R10, R12, 1 ;  /* 0x3ff000000a08742b */ /* 0x001fd0000000010c */
[----:B------:R-:W-:Y:S02]  /*9650*/  DFMA R14, R8, R8, R8 ;  /* 0x00000008080e722b */ /* 0x000fe40000000008 */
[----:B------:R-:W-:-:S06]  /*9660*/  DADD R8, R4, -1 ;  /* 0xbff0000004087429 */ /* 0x000fcc0000000000 */
[----:B------:R-:W-:-:S08]  /*9670*/  DFMA R14, R12, R14, R12 ;  /* 0x0000000e0c0e722b */ /* 0x000fd0000000000c */
[----:B------:R-:W-:-:S08]  /*9680*/  DMUL R4, R8, R14 ;  /* 0x0000000e08047228 */ /* 0x000fd00000000000 */
[----:B------:R-:W-:-:S08]  /*9690*/  DFMA R4, R8, R14, R4 ;  /* 0x0000000e0804722b */ /* 0x000fd00000000004 */
[CC--:B------:R-:W-:Y:S02]  /*96a0*/  DMUL R12, R4.reuse, R4.reuse ;  /* 0x00000004040c7228 */ /* 0x0c0fe40000000000 */
[----:B------:R-:W-:-:S06]  /*96b0*/  DMUL R26, R4, R4 ;  /* 0x00000004041a7228 */ /* 0x000fcc0000000000 */
[----:B------:R-:W-:Y:S01]  /*96c0*/  DFMA R10, R12, UR4, R16 ;  /* 0x000000040c0a7c2b */ /* 0x000fe20008000010 */
[----:B------:R-:W-:Y:S01]  /*96d0*/  UMOV UR4, 0x75488a3f ;  /* 0x75488a3f00047882 */ /* 0x000fe20000000000 */
[----:B------:R-:W-:Y:S01]  /*96e0*/  UMOV UR5, 0x3ef3b20a ;  /* 0x3ef3b20a00057882 */ /* 0x000fe20000000000 */
[----:B------:R-:W-:-:S05]  /*96f0*/  DADD R16, R8, -R4 ;  /* 0x0000000008107229 */ /* 0x000fca0000000804 */
[----:B------:R-:W-:Y:S01]  /*9700*/  DFMA R10, R12, R10, UR4 ;  /* 0x000000040c0a7e2b */ /* 0x000fe2000800000a */
[----:B------:R-:W-:Y:S01]  /*9710*/  UMOV UR4, 0xe4faecd5 ;  /* 0xe4faecd500047882 */ /* 0x000fe20000000000 */
[----:B------:R-:W-:Y:S01]  /*9720*/  UMOV UR5, 0x3f1745cd ;  /* 0x3f1745cd00057882 */ /* 0x000fe20000000000 */
[----:B------:R-:W-:-:S05]  /*9730*/  DADD R16, R16, R16 ;  /* 0x0000000010107229 */ /* 0x000fca0000000010 */
[----:B------:R-:W-:Y:S01]  /*9740*/  DFMA R10, R12, R10, UR4 ;  /* 0x000000040c0a7e2b */ /* 0x000fe2000800000a */
[----:B------:R-:W-:Y:S01]  /*9750*/  UMOV UR4, 0x258a578b ;  /* 0x258a578b00047882 */ /* 0x000fe20000000000 */
[----:B------:R-:W-:Y:S01]  /*9760*/  UMOV UR5, 0x3f3c71c7 ;  /* 0x3f3c71c700057882 */ /* 0x000fe20000000000 */
[----:B------:R-:W-:Y:S02]  /*9770*/  DFMA R8, R8, -R4, R16 ;  /* 0x800000040808722b */ /* 0x000fe40000000010 */
[----:B------:R-:W-:-:S03]  /*9780*/  DMUL R16, R4, R26 ;  /* 0x0000001a04107228 */ /* 0x000fc60000000000 */
[----:B------:R-:W-:Y:S01]  /*9790*/  DFMA R10, R12, R10, UR4 ;  /* 0x000000040c0a7e2b */ /* 0x000fe2000800000a */
[----:B------:R-:W-:Y:S01]  /*97a0*/  UMOV UR4, 0x9242b910 ;  /* 0x9242b91000047882 */ /* 0x000fe20000000000 */
[----:B------:R-:W-:Y:S01]  /*97b0*/  UMOV UR5, 0x3f624924 ;  /* 0x3f62492400057882 */ /* 0x000fe20000000000 */
[----:B------:R-:W-:Y:S02]  /*97c0*/  DMUL R8, R14, R8 ;  /* 0x000000080e087228 */ /* 0x000fe40000000000 */
[----:B------:R-:W-:-:S03]  /*97d0*/  DFMA R28, R4, R26, -R16 ;  /* 0x0000001a041c722b */ /* 0x000fc60000000810 */
[----:B------:R-:W-:Y:S01]  /*97e0*/  DFMA R10, R12, R10, UR4 ;  /* 0x000000040c0a7e2b */ /* 0x000fe2000800000a */
[----:B------:R-:W-:Y:S01]  /*97f0*/  UMOV UR4, 0x99999dfb ;  /* 0x99999dfb00047882 */ /* 0x000fe20000000000 */
[----:B------:R-:W-:-:S03]  /*9800*/  UMOV UR5, 0x3f899999 ;  /* 0x3f89999900057882 */ /* 0x000fc60000000000 */
[----:B------:R-:W-:Y:S01]  /*9810*/  VIADD R15, R9, 0x100000 ;  /* 0x00100000090f7836 */ /* 0x000fe20000000000 */
[----:B------:R-:W-:Y:S01]  /*9820*/  DFMA R28, R8, R26, R28 ;  /* 0x0000001a081c722b */ /* 0x000fe2000000001c */
[----:B------:R-:W-:Y:S01]  /*9830*/  IMAD.MOV.U32 R14, RZ, RZ, R8 ;  /* 0x000000ffff0e7224 */ /* 0x000fe200078e0008 */
[----:B------:R-:W-:Y:S01]  /*9840*/  DFMA R10, R12, R10, UR4 ;  /* 0x000000040c0a7e2b */ /* 0x000fe2000800000a */
[----:B------:R-:W-:Y:S01]  /*9850*/  UMOV UR4, 0x55555555 ;  /* 0x5555555500047882 */ /* 0x000fe20000000000 */
[----:B------:R-:W-:-:S06]  /*9860*/  UMOV UR5, 0x3fb55555 ;  /* 0x3fb5555500057882 */ /* 0x000fcc0000000000 */
[----:B------:R-:W-:-:S08]  /*9870*/  DFMA R18, R12, R10, UR4 ;  /* 0x000000040c127e2b */ /* 0x000fd0000800000a */
[----:B------:R-:W-:Y:S01]  /*9880*/  DADD R22, -R18, UR4 ;  /* 0x0000000412167e29 */ /* 0x000fe20008000100 */
[----:B------:R-:W-:Y:S01]  /*9890*/  UMOV UR4, 0xb9e7b0 ;  /* 0x00b9e7b000047882 */ /* 0x000fe20000000000 */
[----:B------:R-:W-:-:S06]  /*98a0*/  UMOV UR5, 0x3c46a4cb ;  /* 0x3c46a4cb00057882 */ /* 0x000fcc0000000000 */
[----:B------:R-:W-:Y:S02]  /*98b0*/  DFMA R22, R12, R10, R22 ;  /* 0x0000000a0c16722b */ /* 0x000fe40000000016 */
[----:B------:R-:W-:-:S06]  /*98c0*/  DFMA R12, R4, R4, -R26 ;  /* 0x00000004040c722b */ /* 0x000fcc000000081a */
[----:B------:R-:W-:Y:S01]  /*98d0*/  DADD R22, R22, -UR4 ;  /* 0x8000000416167e29 */ /* 0x000fe20008000000 */
[----:B------:R-:W-:Y:S01]  /*98e0*/  UMOV UR4, 0x80000000 ;  /* 0x8000000000047882 */ /* 0x000fe20000000000 */
[----:B------:R-:W-:Y:S01]  /*98f0*/  DFMA R12, R4, R14, R12 ;  /* 0x0000000e040c722b */ /* 0x000fe2000000000c */
[----:B------:R-:W-:-:S05]  /*9900*/  UMOV UR5, 0x43300000 ;  /* 0x4330000000057882 */ /* 0x000fca0000000000 */
[----:B------:R-:W-:Y:S02]  /*9910*/  DADD R10, R18, R22 ;  /* 0x00000000120a7229 */ /* 0x000fe40000000016 */
[----:B------:R-:W-:-:S06]  /*9920*/  DFMA R12, R4, R12, R28 ;  /* 0x0000000c040c722b */ /* 0x000fcc000000001c */
[----:B------:R-:W-:Y:S02]  /*9930*/  DMUL R14, R10, R16 ;  /* 0x000000100a0e7228 */ /* 0x000fe40000000000 */
[----:B------:R-:W-:-:S06]  /*9940*/  DADD R18, R18, -R10 ;  /* 0x0000000012127229 */ /* 0x000fcc000000080a */
[----:B------:R-:W-:Y:S02]  /*9950*/  DFMA R26, R10, R16, -R14 ;  /* 0x000000100a1a722b */ /* 0x000fe4000000080e */
[----:B------:R-:W-:-:S06]  /*9960*/  DADD R18, R22, R18 ;  /* 0x0000000016127229 */ /* 0x000fcc0000000012 */
[----:B------:R-:W-:-:S08]  /*9970*/  DFMA R12, R10, R12, R26 ;  /* 0x0000000c0a0c722b */ /* 0x000fd0000000001a */
[----:B------:R-:W-:-:S08]  /*9980*/  DFMA R12, R18, R16, R12 ;  /* 0x00000010120c722b */ /* 0x000fd0000000000c */
[----:B------:R-:W-:-:S08]  /*9990*/  DADD R10, R14, R12 ;  /* 0x000000000e0a7229 */ /* 0x000fd0000000000c */
[--C-:B------:R-:W-:Y:S02]  /*99a0*/  DADD R16, R4, R10.reuse ;  /* 0x0000000004107229 */ /* 0x100fe4000000000a */
[----:B------:R-:W-:-:S06]  /*99b0*/  DADD R14, R14, -R10 ;  /* 0x000000000e0e7229 */ /* 0x000fcc000000080a */
[----:B------:R-:W-:Y:S02]  /*99c0*/  DADD R4, R4, -R16 ;  /* 0x0000000004047229 */ /* 0x000fe40000000810 */
[----:B------:R-:W-:-:S06]  /*99d0*/  DADD R14, R12, R14 ;  /* 0x000000000c0e7229 */ /* 0x000fcc000000000e */
[----:B------:R-:W-:-:S08]  /*99e0*/  DADD R4, R10, R4 ;  /* 0x000000000a047229 */ /* 0x000fd00000000004 */
[----:B------:R-:W-:-:S08]  /*99f0*/  DADD R4, R14, R4 ;  /* 0x000000000e047229 */ /* 0x000fd00000000004 */
[----:B------:R-:W-:Y:S02]  /*9a00*/  DADD R4, R8, R4 ;  /* 0x0000000008047229 */ /* 0x000fe40000000004 */
[----:B------:R-:W-:Y:S01]  /*9a10*/  DADD R8, R2, -UR4 ;  /* 0x8000000402087e29 */ /* 0x000fe20008000000 */
[----:B------:R-:W-:Y:S01]  /*9a20*/  UMOV UR4, 0xfefa39ef ;  /* 0xfefa39ef00047882 */ /* 0x000fe20000000000 */
[----:B------:R-:W-:-:S04]  /*9a30*/  UMOV UR5, 0x3fe62e42 ;  /* 0x3fe62e4200057882 */ /* 0x000fc80000000000 */
[----:B------:R-:W-:-:S08]  /*9a40*/  DADD R2, R16, R4 ;  /* 0x0000000010027229 */ /* 0x000fd00000000004 */
[--C-:B------:R-:W-:Y:S02]  /*9a50*/  DFMA R10, R8, UR4, R2.reuse ;  /* 0x00000004080a7c2b */ /* 0x100fe40008000002 */
[----:B------:R-:W-:-:S06]  /*9a60*/  DADD R16, R16, -R2 ;  /* 0x0000000010107229 */ /* 0x000fcc0000000802 */
[----:B------:R-:W-:Y:S02]  /*9a70*/  DFMA R12, R8, -UR4, R10 ;  /* 0x80000004080c7c2b */ /* 0x000fe4000800000a */
[----:B------:R-:W-:-:S06]  /*9a80*/  DADD R16, R4, R16 ;  /* 0x0000000004107229 */ /* 0x000fcc0000000010 */
[----:B------:R-:W-:-:S08]  /*9a90*/  DADD R12, -R2, R12 ;  /* 0x00000000020c7229 */ /* 0x000fd0000000010c */
[----:B------:R-:W-:-:S08]  /*9aa0*/  DADD R12, R16, -R12 ;  /* 0x00000000100c7229 */ /* 0x000fd0000000080c */
[----:B------:R-:W-:-:S08]  /*9ab0*/  DFMA R12, R8, UR6, R12 ;  /* 0x00000006080c7c2b */ /* 0x000fd0000800000c */
[----:B------:R-:W-:-:S08]  /*9ac0*/  DADD R2, R10, R12 ;  /* 0x000000000a027229 */ /* 0x000fd0000000000c */
[----:B------:R-:W-:Y:S02]  /*9ad0*/  DADD R10, R10, -R2 ;  /* 0x000000000a0a7229 */ /* 0x000fe40000000802 */
[----:B------:R-:W-:-:S06]  /*9ae0*/  DMUL R4, R2, R6 ;  /* 0x0000000602047228 */ /* 0x000fcc0000000000 */
[----:B------:R-:W-:Y:S02]  /*9af0*/  DADD R10, R12, R10 ;  /* 0x000000000c0a7229 */ /* 0x000fe4000000000a */
[----:B------:R-:W-:-:S08]  /*9b00*/  DFMA R2, R2, R6, -R4 ;  /* 0x000000060202722b */ /* 0x000fd00000000804 */
[----:B------:R-:W-:Y:S01]  /*9b10*/  DFMA R2, R10, R6, R2 ;  /* 0x000000060a02722b */ /* 0x000fe20000000002 */
[----:B------:R-:W-:Y:S02]  /*9b20*/  IMAD.MOV.U32 R6, RZ, RZ, 0x652b82fe ;  /* 0x652b82feff067424 */ /* 0x000fe400078e00ff */
[----:B------:R-:W-:-:S05]  /*9b30*/  IMAD.MOV.U32 R7, RZ, RZ, 0x3ff71547 ;  /* 0x3ff71547ff077424 */ /* 0x000fca00078e00ff */
[----:B------:R-:W-:-:S08]  /*9b40*/  DADD R10, R4, R2 ;  /* 0x00000000040a7229 */ /* 0x000fd00000000002 */
[----:B------:R-:W-:Y:S02]  /*9b50*/  DFMA R12, R10, R6, 6.75539944105574400000e+15 ;  /* 0x433800000a0c742b */ /* 0x000fe40000000006 */
[----:B------:R-:W-:Y:S01]  /*9b60*/  FSETP.GEU.AND P0, PT, |R11|, 4.1917929649353027344, PT ;  /* 0x4086232b0b00780b */ /* 0x000fe20003f0e200 */
[----:B------:R-:W-:-:S05]  /*9b70*/  DADD R4, R4, -R10 ;  /* 0x0000000004047229 */ /* 0x000fca000000080a */
        /* <DEDUP_REMOVED lines=35> */
[----:B------:R-:W-:Y:S02]  /*9db0*/  DFMA R6, R8, R6, 1 ;  /* 0x3ff000000806742b */ /* 0x000fe40000000006 */
[----:B------:R-:W-:-:S08]  /*9dc0*/  DADD R8, R2, R4 ;  /* 0x0000000002087229 */ /* 0x000fd00000000004 */
[----:B------:R-:W-:Y:S02]  /*9dd0*/  IMAD R3, R12, 0x100000, R7 ;  /* 0x001000000c037824 */ /* 0x000fe400078e0207 */
[----:B------:R-:W-:Y:S01]  /*9de0*/  IMAD.MOV.U32 R2, RZ, RZ, R6 ;  /* 0x000000ffff027224 */ /* 0x000fe200078e0006 */
[----:B------:R-:W-:Y:S06]  /*9df0*/  @!P0 BRA `(.L_x_73) ;  /* 0x0000000000348947 */ /* 0x000fec0003800000 */
[----:B------:R-:W-:Y:S01]  /*9e00*/  FSETP.GEU.AND P1, PT, |R11|, 4.2275390625, PT ;  /* 0x408748000b00780b */ /* 0x000fe20003f2e200 */
[C---:B------:R-:W-:Y:S02]  /*9e10*/  DADD R2, R10.reuse, +INF ;  /* 0x7ff000000a027429 */ /* 0x040fe40000000000 */
[----:B------:R-:W-:-:S08]  /*9e20*/  DSETP.GEU.AND P0, PT, R10, RZ, PT ;  /* 0x000000ff0a00722a */ /* 0x000fd00003f0e000 */
[----:B------:R-:W-:Y:S02]  /*9e30*/  FSEL R2, R2, RZ, P0 ;  /* 0x000000ff02027208 */ /* 0x000fe40000000000 */
[----:B------:R-:W-:Y:S01]  /*9e40*/  @!P1 LEA.HI R0, R12, R12, RZ, 0x1 ;  /* 0x0000000c0c009211 */ /* 0x000fe200078f08ff */
[----:B------:R-:W-:Y:S01]  /*9e50*/  @!P1 IMAD.MOV.U32 R4, RZ, RZ, R6 ;  /* 0x000000ffff049224 */ /* 0x000fe200078e0006 */
[----:B------:R-:W-:Y:S01]  /*9e60*/  FSEL R3, R3, RZ, P0 ;  /* 0x000000ff03037208 */ /* 0x000fe20000000000 */
[----:B------:R-:W-:Y:S01]  /*9e70*/  @!P1 IMAD.MOV.U32 R6, RZ, RZ, RZ ;  /* 0x000000ffff069224 */ /* 0x000fe200078e00ff */
[----:B------:R-:W-:-:S05]  /*9e80*/  @!P1 SHF.R.S32.HI R5, RZ, 0x1, R0 ;  /* 0x00000001ff059819 */ /* 0x000fca0000011400 */
[----:B------:R-:W-:Y:S02]  /*9e90*/  @!P1 IMAD.IADD R12, R12, 0x1, -R5 ;  /* 0x000000010c0c9824 */ /* 0x000fe400078e0a05 */
[----:B------:R-:W-:-:S03]  /*9ea0*/  @!P1 IMAD R5, R5, 0x100000, R7 ;  /* 0x0010000005059824 */ /* 0x000fc600078e0207 */
[----:B------:R-:W-:-:S06]  /*9eb0*/  @!P1 LEA R7, R12, 0x3ff00000, 0x14 ;  /* 0x3ff000000c079811 */ /* 0x000fcc00078ea0ff */
[----:B------:R-:W-:-:S11]  /*9ec0*/  @!P1 DMUL R2, R4, R6 ;  /* 0x0000000604029228 */ /* 0x000fd60000000000 */
.L_x_73:
[----:B------:R-:W-:Y:S05]  /*9ed0*/  BSYNC.RECONVERGENT B0 ;  /* 0x0000000000007941 */ /* 0x000fea0003800200 */
.L_x_72:
[----:B------:R-:W-:Y:S01]  /*9ee0*/  DFMA R4, R8, R2, R2 ;  /* 0x000000020804722b */ /* 0x000fe20000000002 */
[----:B------:R-:W2:Y:S01]  /*9ef0*/  LDL R16, [R1+0x4] ;  /* 0x0000040001107983 */ /* 0x000ea20000100800 */
[----:B------:R-:W-:-:S03]  /*9f00*/  DSETP.NEU.AND P0, PT, |R2|, +INF , PT ;  /* 0x7ff000000200742a */ /* 0x000fc60003f0d200 */
[----:B------:R-:W2:Y:S04]  /*9f10*/  LDL R17, [R1+0x8] ;  /* 0x0000080001117983 */ /* 0x000ea80000100800 */
[----:B------:R-:W2:Y:S01]  /*9f20*/  LDL R18, [R1+0xc] ;  /* 0x00000c0001127983 */ /* 0x000ea20000100800 */
[----:B------:R-:W-:Y:S02]  /*9f30*/  FSEL R4, R2, R4, !P0 ;  /* 0x0000000402047208 */ /* 0x000fe40004000000 */
[----:B------:R-:W-:Y:S01]  /*9f40*/  FSEL R5, R3, R5, !P0 ;  /* 0x0000000503057208 */ /* 0x000fe20004000000 */
[----:B------:R-:W2:Y:S04]  /*9f50*/  LDL R2, [R1] ;  /* 0x0000000001027983 */ /* 0x000ea80000100800 */
        /* <DEDUP_REMOVED lines=11> */
.L_x_74:
[----:B------:R-:W-:-:S00]  /*a010*/  BRA `(.L_x_74) ;  /* 0xfffffffc00fc7947 */ /* 0x000fc0000383ffff */
[----:B------:R-:W-:-:S00]  /*a020*/  NOP ;  /* 0x0000000000007918 */ /* 0x000fc00000000000 */
        /* <DEDUP_REMOVED lines=13> */
.L_x_76:


//--------------------- .nv.global.init           --------------------------
	.section	.nv.global.init,"aw",@progbits
	.align	4
.nv.global.init:
	.type		mrg32k3aM1SubSeq,@object
	.size		mrg32k3aM1SubSeq,(mrg32k3aM2SubSeq - mrg32k3aM1SubSeq)
mrg32k3aM1SubSeq:
        /* <DEDUP_REMOVED lines=126> */
	.type		mrg32k3aM2SubSeq,@object
	.size		mrg32k3aM2SubSeq,(mrg32k3aM1 - mrg32k3aM2SubSeq)
mrg32k3aM2SubSeq:
        /* <DEDUP_REMOVED lines=126> */
	.type		mrg32k3aM1,@object
	.size		mrg32k3aM1,(mrg32k3aM1Seq - mrg32k3aM1)
mrg32k3aM1:
        /* <DEDUP_REMOVED lines=144> */
	.type		mrg32k3aM1Seq,@object
	.size		mrg32k3aM1Seq,(mrg32k3aM2 - mrg32k3aM1Seq)
mrg32k3aM1Seq:
        /* <DEDUP_REMOVED lines=144> */
	.type		mrg32k3aM2,@object
	.size		mrg32k3aM2,(mrg32k3aM2Seq - mrg32k3aM2)
mrg32k3aM2:
        /* <DEDUP_REMOVED lines=144> */
	.type		mrg32k3aM2Seq,@object
	.size		mrg32k3aM2Seq,(precalc_xorwow_matrix - mrg32k3aM2Seq)
mrg32k3aM2Seq:
        /* <DEDUP_REMOVED lines=144> */
	.type		precalc_xorwow_matrix,@object
	.size		precalc_xorwow_matrix,(precalc_xorwow_offset_matrix - precalc_xorwow_matrix)
precalc_xorwow_matrix:
        /* <DEDUP_REMOVED lines=6400> */
	.type		precalc_xorwow_offset_matrix,@object
	.size		precalc_xorwow_offset_matrix,($str$3 - precalc_xorwow_offset_matrix)
precalc_xorwow_offset_matrix:
        /* <DEDUP_REMOVED lines=6400> */
	.type		$str$3,@object
	.size		$str$3,($str$2 - $str$3)
$str$3:
        /*353c0*/ 	.byte	0x46, 0x69, 0x74, 0x6e, 0x65, 0x73, 0x73, 0x20, 0x45, 0x3a, 0x20, 0x25, 0x45, 0x0a, 0x00
	.type		$str$2,@object
	.size		$str$2,($str - $str$2)
$str$2:
        /*353cf*/ 	.byte	0x44, 0x49, 0x4d, 0x45, 0x4e, 0x53, 0x49, 0x4f, 0x4e, 0x53, 0x3a, 0x20, 0x25, 0x64, 0x0a, 0x00
	.type		$str,@object
	.size		$str,($str$1 - $str)
$str:
        /*353df*/ 	.byte	0x49, 0x54, 0x45, 0x52, 0x41, 0x54, 0x49, 0x4f, 0x4e, 0x53, 0x3a, 0x20, 0x25, 0x64, 0x0a, 0x00
	.type		$str$1,@object
	.size		$str$1,(.L_15 - $str$1)
$str$1:
        /*353ef*/ 	.byte	0x42, 0x41, 0x54, 0x53, 0x5f, 0x43, 0x4f, 0x55, 0x4e, 0x54, 0x3a, 0x20, 0x25, 0x64, 0x0a, 0x00
.L_15:


//--------------------- .nv.shared._Z8run_batsjP3batS0_ --------------------------
	.section	.nv.shared._Z8run_batsjP3batS0_,"aw",@nobits
	.sectionflags	@""
	.align	8
.nv.shared._Z8run_batsjP3batS0_:
	.zero		1048


//--------------------- .nv.shared.reserved.0     --------------------------
	.section	.nv.shared.reserved.0,"aw",@nobits
	.weak		__nv_reservedSMEM_offset_0_alias
	.size		__nv_reservedSMEM_offset_0_alias, 0, 64
	.other		__nv_reservedSMEM_offset_0_alias,@"STO_CUDA_RESERVED_SHARED STV_DEFAULT"
__nv_reservedSMEM_offset_0_alias:
	.zero		0
	.zero		64


//--------------------- .nv.global                --------------------------
	.section	.nv.global,"aw",@nobits
	.align	8
.nv.global:
	.type		objective_function,@object
	.size		objective_function,(BOUNDRY_MAX - objective_function)
objective_function:
	.zero		8
	.type		BOUNDRY_MAX,@object
	.size		BOUNDRY_MAX,(FREQUENCY_MIN - BOUNDRY_MAX)
BOUNDRY_MAX:
	.zero		4
	.type		FREQUENCY_MIN,@object
	.size		FREQUENCY_MIN,(FREQUENCY_MAX - FREQUENCY_MIN)
FREQUENCY_MIN:
	.zero		4
	.type		FREQUENCY_MAX,@object
	.size		FREQUENCY_MAX,(BOUNDRY_MIN - FREQUENCY_MAX)
FREQUENCY_MAX:
	.zero		4
	.type		BOUNDRY_MIN,@object
	.size		BOUNDRY_MIN,(.L_10 - BOUNDRY_MIN)
BOUNDRY_MIN:
	.zero		4
.L_10:


//--------------------- .nv.constant0._Z8run_batsjP3batS0_ --------------------------
	.section	.nv.constant0._Z8run_batsjP3batS0_,"a",@progbits
	.sectionflags	@""
	.align	4
.nv.constant0._Z8run_batsjP3batS0_:
	.zero		920


//--------------------- SYMBOLS --------------------------

	.type		.nv.reservedSmem.offset0,@object
	.size		.nv.reservedSmem.offset0,0x4
	.type		.nv.reservedSmem.cap,@object
	.size		.nv.reservedSmem.cap,0x4
	.type		vprintf,@function
	.type		malloc,@function
